//
// Generated by NVIDIA NVVM Compiler
//
// Compiler Build ID: CL-36424714
// Cuda compilation tools, release 13.0, V13.0.88
// Based on NVVM 20.0.0
//

.version 9.0
.target sm_100
.address_size 64

	// .globl	_Z9per_pixelP5Pixelii
.global .align 8 .u64 d_objects;
.global .align 4 .u32 d_num_objects;
.global .align 4 .b8 d_light_dir[12];

.visible .entry _Z9per_pixelP5Pixelii(
	.param .u64 .ptr .align 1 _Z9per_pixelP5Pixelii_param_0,
	.param .u32 _Z9per_pixelP5Pixelii_param_1,
	.param .u32 _Z9per_pixelP5Pixelii_param_2
)
{
	.reg .pred 	%p<55>;
	.reg .b16 	%rs<38>;
	.reg .b32 	%r<28>;
	.reg .b32 	%f<305>;
	.reg .b64 	%rd<18>;

	ld.param.u64 	%rd9, [_Z9per_pixelP5Pixelii_param_0];
	ld.param.u32 	%r8, [_Z9per_pixelP5Pixelii_param_1];
	ld.param.u32 	%r10, [_Z9per_pixelP5Pixelii_param_2];
	cvta.to.global.u64 	%rd1, %rd9;
	mov.u32 	%r11, %ctaid.x;
	mov.u32 	%r12, %ntid.x;
	mov.u32 	%r13, %tid.x;
	mad.lo.s32 	%r1, %r11, %r12, %r13;
	mov.u32 	%r14, %ctaid.y;
	mov.u32 	%r15, %ntid.y;
	mov.u32 	%r16, %tid.y;
	mad.lo.s32 	%r17, %r14, %r15, %r16;
	setp.ge.s32 	%p6, %r1, %r8;
	setp.ge.s32 	%p7, %r17, %r10;
	or.pred  	%p8, %p6, %p7;
	@%p8 bra 	$L__BB0_35;
	mad.lo.s32 	%r3, %r8, %r17, %r1;
	cvt.rn.f32.s32 	%f119, %r1;
	cvt.rn.f32.s32 	%f120, %r8;
	div.rn.f32 	%f121, %f119, %f120;
	cvt.rn.f32.u32 	%f122, %r17;
	cvt.rn.f32.u32 	%f123, %r10;
	div.rn.f32 	%f124, %f122, %f123;
	fma.rn.f32 	%f125, %f121, 0f40000000, 0fBF800000;
	mul.f32 	%f1, %f125, 0f3FE38E39;
	fma.rn.f32 	%f2, %f124, 0f40000000, 0fBF800000;
	ld.global.u32 	%r4, [d_num_objects];
	setp.lt.s32 	%p10, %r4, 1;
	mov.f32 	%f293, 0f00000000;
	mov.pred 	%p54, -1;
	mov.f32 	%f294, %f293;
	mov.f32 	%f295, %f293;
	mov.f32 	%f296, %f293;
	mov.f32 	%f297, %f293;
	mov.f32 	%f298, %f293;
	@%p10 bra 	$L__BB0_32;
	ld.global.u64 	%rd11, [d_objects];
	cvta.to.global.u64 	%rd2, %rd11;
	setp.eq.s32 	%p11, %r4, 1;
	mov.b16 	%rs33, 0;
	mov.f32 	%f298, 0f00000000;
	mov.f32 	%f274, 0f7F7FFFFF;
	mov.b64 	%rd17, 0;
	mov.f32 	%f297, %f298;
	mov.f32 	%f296, %f298;
	mov.f32 	%f295, %f298;
	mov.f32 	%f294, %f298;
	mov.f32 	%f293, %f298;
	@%p11 bra 	$L__BB0_22;
	and.b32  	%r18, %r4, 2147483646;
	neg.s32 	%r27, %r18;
	add.s64 	%rd16, %rd2, 48;
	mov.b16 	%rs33, 0;
	mov.f32 	%f298, 0f00000000;
	mov.f32 	%f274, 0f7F7FFFFF;
$L__BB0_4:
	ld.global.u32 	%r19, [%rd16+-48];
	setp.ne.s32 	%p12, %r19, 0;
	mov.f32 	%f252, 0f00000000;
	mov.f32 	%f253, 0f00000000;
	mov.f32 	%f254, 0f00000000;
	mov.f32 	%f255, 0f00000000;
	@%p12 bra 	$L__BB0_12;
	ld.global.f32 	%f10, [%rd16+-44];
	ld.global.f32 	%f11, [%rd16+-40];
	ld.global.f32 	%f12, [%rd16+-36];
	ld.global.f32 	%f132, [%rd16+-32];
	sub.f32 	%f133, %f1, %f10;
	sub.f32 	%f134, %f2, %f11;
	mov.f32 	%f135, 0f40400000;
	sub.f32 	%f136, %f135, %f12;
	mul.f32 	%f137, %f134, 0f00000000;
	fma.rn.f32 	%f138, %f133, 0f00000000, %f137;
	sub.f32 	%f139, %f138, %f136;
	add.f32 	%f13, %f139, %f139;
	mul.f32 	%f140, %f134, %f134;
	fma.rn.f32 	%f141, %f133, %f133, %f140;
	fma.rn.f32 	%f142, %f136, %f136, %f141;
	mul.f32 	%f143, %f132, %f132;
	sub.f32 	%f144, %f142, %f143;
	mul.f32 	%f145, %f144, 0fC0800000;
	fma.rn.f32 	%f14, %f13, %f13, %f145;
	setp.lt.f32 	%p14, %f14, 0f00000000;
	mov.b16 	%rs30, 0;
	mov.pred 	%p51, 0;
	@%p14 bra 	$L__BB0_10;
	sqrt.rn.f32 	%f15, %f14;
	neg.f32 	%f146, %f13;
	sub.f32 	%f147, %f146, %f15;
	mul.f32 	%f251, %f147, 0f3F000000;
	setp.geu.f32 	%p15, %f251, 0f00000000;
	@%p15 bra 	$L__BB0_8;
	sub.f32 	%f149, %f15, %f13;
	mul.f32 	%f251, %f149, 0f3F000000;
	setp.lt.f32 	%p17, %f251, 0f00000000;
	@%p17 bra 	$L__BB0_10;
$L__BB0_8:
	fma.rn.f32 	%f151, %f251, 0f00000000, %f1;
	fma.rn.f32 	%f152, %f251, 0f00000000, %f2;
	mov.f32 	%f153, 0f40400000;
	sub.f32 	%f154, %f153, %f251;
	sub.f32 	%f19, %f151, %f10;
	sub.f32 	%f20, %f152, %f11;
	sub.f32 	%f21, %f154, %f12;
	mul.f32 	%f155, %f20, %f20;
	fma.rn.f32 	%f156, %f19, %f19, %f155;
	fma.rn.f32 	%f157, %f21, %f21, %f156;
	sqrt.rn.f32 	%f22, %f157;
	setp.leu.f32 	%p19, %f22, 0f00000000;
	mov.b16 	%rs30, 1;
	mov.pred 	%p51, -1;
	mov.f32 	%f252, %f251;
	@%p19 bra 	$L__BB0_10;
	div.rn.f32 	%f255, %f19, %f22;
	div.rn.f32 	%f254, %f20, %f22;
	div.rn.f32 	%f253, %f21, %f22;
	mov.f32 	%f252, %f251;
$L__BB0_10:
	setp.geu.f32 	%p21, %f252, %f274;
	not.pred 	%p22, %p51;
	or.pred  	%p23, %p22, %p21;
	@%p23 bra 	$L__BB0_12;
	ld.global.f32 	%f296, [%rd16+-12];
	ld.global.f32 	%f297, [%rd16+-8];
	ld.global.f32 	%f298, [%rd16+-4];
	mov.u16 	%rs33, %rs30;
	mov.f32 	%f293, %f255;
	mov.f32 	%f294, %f254;
	mov.f32 	%f295, %f253;
	mov.f32 	%f274, %f252;
$L__BB0_12:
	ld.global.u32 	%r20, [%rd16];
	setp.ne.s32 	%p24, %r20, 0;
	mov.f32 	%f264, 0f00000000;
	mov.f32 	%f265, 0f00000000;
	mov.f32 	%f266, 0f00000000;
	mov.f32 	%f267, 0f00000000;
	@%p24 bra 	$L__BB0_20;
	ld.global.f32 	%f40, [%rd16+4];
	ld.global.f32 	%f41, [%rd16+8];
	ld.global.f32 	%f42, [%rd16+12];
	ld.global.f32 	%f159, [%rd16+16];
	sub.f32 	%f160, %f1, %f40;
	sub.f32 	%f161, %f2, %f41;
	mov.f32 	%f162, 0f40400000;
	sub.f32 	%f163, %f162, %f42;
	mul.f32 	%f164, %f161, 0f00000000;
	fma.rn.f32 	%f165, %f160, 0f00000000, %f164;
	sub.f32 	%f166, %f165, %f163;
	add.f32 	%f43, %f166, %f166;
	mul.f32 	%f167, %f161, %f161;
	fma.rn.f32 	%f168, %f160, %f160, %f167;
	fma.rn.f32 	%f169, %f163, %f163, %f168;
	mul.f32 	%f170, %f159, %f159;
	sub.f32 	%f171, %f169, %f170;
	mul.f32 	%f172, %f171, 0fC0800000;
	fma.rn.f32 	%f44, %f43, %f43, %f172;
	setp.lt.f32 	%p26, %f44, 0f00000000;
	mov.b16 	%rs32, 0;
	mov.pred 	%p52, 0;
	@%p26 bra 	$L__BB0_18;
	sqrt.rn.f32 	%f45, %f44;
	neg.f32 	%f173, %f43;
	sub.f32 	%f174, %f173, %f45;
	mul.f32 	%f263, %f174, 0f3F000000;
	setp.geu.f32 	%p27, %f263, 0f00000000;
	@%p27 bra 	$L__BB0_16;
	sub.f32 	%f176, %f45, %f43;
	mul.f32 	%f263, %f176, 0f3F000000;
	setp.lt.f32 	%p29, %f263, 0f00000000;
	@%p29 bra 	$L__BB0_18;
$L__BB0_16:
	fma.rn.f32 	%f178, %f263, 0f00000000, %f1;
	fma.rn.f32 	%f179, %f263, 0f00000000, %f2;
	mov.f32 	%f180, 0f40400000;
	sub.f32 	%f181, %f180, %f263;
	sub.f32 	%f49, %f178, %f40;
	sub.f32 	%f50, %f179, %f41;
	sub.f32 	%f51, %f181, %f42;
	mul.f32 	%f182, %f50, %f50;
	fma.rn.f32 	%f183, %f49, %f49, %f182;
	fma.rn.f32 	%f184, %f51, %f51, %f183;
	sqrt.rn.f32 	%f52, %f184;
	setp.leu.f32 	%p31, %f52, 0f00000000;
	mov.b16 	%rs32, 1;
	mov.pred 	%p52, -1;
	mov.f32 	%f264, %f263;
	@%p31 bra 	$L__BB0_18;
	div.rn.f32 	%f267, %f49, %f52;
	div.rn.f32 	%f266, %f50, %f52;
	div.rn.f32 	%f265, %f51, %f52;
	mov.f32 	%f264, %f263;
$L__BB0_18:
	setp.geu.f32 	%p33, %f264, %f274;
	not.pred 	%p34, %p52;
	or.pred  	%p35, %p34, %p33;
	@%p35 bra 	$L__BB0_20;
	ld.global.f32 	%f296, [%rd16+36];
	ld.global.f32 	%f297, [%rd16+40];
	ld.global.f32 	%f298, [%rd16+44];
	mov.u16 	%rs33, %rs32;
	mov.f32 	%f293, %f267;
	mov.f32 	%f294, %f266;
	mov.f32 	%f295, %f265;
	mov.f32 	%f274, %f264;
$L__BB0_20:
	add.s32 	%r27, %r27, 2;
	add.s64 	%rd16, %rd16, 96;
	setp.ne.s32 	%p36, %r27, 0;
	@%p36 bra 	$L__BB0_4;
	and.b32  	%r21, %r4, 2147483646;
	cvt.u64.u32 	%rd17, %r21;
$L__BB0_22:
	and.b32  	%r22, %r4, 1;
	setp.eq.b32 	%p37, %r22, 1;
	not.pred 	%p38, %p37;
	@%p38 bra 	$L__BB0_31;
	mad.lo.s64 	%rd8, %rd17, 48, %rd2;
	ld.global.u32 	%r23, [%rd8];
	setp.ne.s32 	%p39, %r23, 0;
	mov.f32 	%f289, 0f00000000;
	mov.f32 	%f290, 0f00000000;
	mov.f32 	%f291, 0f00000000;
	mov.f32 	%f292, 0f00000000;
	@%p39 bra 	$L__BB0_31;
	ld.global.f32 	%f83, [%rd8+4];
	ld.global.f32 	%f84, [%rd8+8];
	ld.global.f32 	%f85, [%rd8+12];
	ld.global.f32 	%f186, [%rd8+16];
	sub.f32 	%f187, %f1, %f83;
	sub.f32 	%f188, %f2, %f84;
	mov.f32 	%f189, 0f40400000;
	sub.f32 	%f190, %f189, %f85;
	mul.f32 	%f191, %f188, 0f00000000;
	fma.rn.f32 	%f192, %f187, 0f00000000, %f191;
	sub.f32 	%f193, %f192, %f190;
	add.f32 	%f86, %f193, %f193;
	mul.f32 	%f194, %f188, %f188;
	fma.rn.f32 	%f195, %f187, %f187, %f194;
	fma.rn.f32 	%f196, %f190, %f190, %f195;
	mul.f32 	%f197, %f186, %f186;
	sub.f32 	%f198, %f196, %f197;
	mul.f32 	%f199, %f198, 0fC0800000;
	fma.rn.f32 	%f87, %f86, %f86, %f199;
	setp.lt.f32 	%p41, %f87, 0f00000000;
	mov.b16 	%rs36, 0;
	mov.pred 	%p53, 0;
	@%p41 bra 	$L__BB0_29;
	sqrt.rn.f32 	%f88, %f87;
	neg.f32 	%f200, %f86;
	sub.f32 	%f201, %f200, %f88;
	mul.f32 	%f288, %f201, 0f3F000000;
	setp.geu.f32 	%p42, %f288, 0f00000000;
	@%p42 bra 	$L__BB0_27;
	sub.f32 	%f203, %f88, %f86;
	mul.f32 	%f288, %f203, 0f3F000000;
	setp.lt.f32 	%p44, %f288, 0f00000000;
	@%p44 bra 	$L__BB0_29;
$L__BB0_27:
	fma.rn.f32 	%f205, %f288, 0f00000000, %f1;
	fma.rn.f32 	%f206, %f288, 0f00000000, %f2;
	mov.f32 	%f207, 0f40400000;
	sub.f32 	%f208, %f207, %f288;
	sub.f32 	%f92, %f205, %f83;
	sub.f32 	%f93, %f206, %f84;
	sub.f32 	%f94, %f208, %f85;
	mul.f32 	%f209, %f93, %f93;
	fma.rn.f32 	%f210, %f92, %f92, %f209;
	fma.rn.f32 	%f211, %f94, %f94, %f210;
	sqrt.rn.f32 	%f95, %f211;
	setp.leu.f32 	%p46, %f95, 0f00000000;
	mov.b16 	%rs36, 1;
	mov.pred 	%p53, -1;
	mov.f32 	%f289, %f288;
	@%p46 bra 	$L__BB0_29;
	div.rn.f32 	%f292, %f92, %f95;
	div.rn.f32 	%f291, %f93, %f95;
	div.rn.f32 	%f290, %f94, %f95;
	mov.f32 	%f289, %f288;
$L__BB0_29:
	setp.geu.f32 	%p48, %f289, %f274;
	not.pred 	%p49, %p53;
	or.pred  	%p50, %p49, %p48;
	@%p50 bra 	$L__BB0_31;
	ld.global.f32 	%f296, [%rd8+36];
	ld.global.f32 	%f297, [%rd8+40];
	ld.global.f32 	%f298, [%rd8+44];
	mov.u16 	%rs33, %rs36;
	mov.f32 	%f293, %f292;
	mov.f32 	%f294, %f291;
	mov.f32 	%f295, %f290;
$L__BB0_31:
	and.b16  	%rs25, %rs33, 255;
	setp.eq.s16 	%p54, %rs25, 0;
$L__BB0_32:
	@%p54 bra 	$L__BB0_34;
	ld.global.f32 	%f212, [d_light_dir];
	ld.global.f32 	%f213, [d_light_dir+4];
	ld.global.f32 	%f214, [d_light_dir+8];
	neg.f32 	%f215, %f213;
	mul.f32 	%f216, %f294, %f215;
	mul.f32 	%f217, %f293, %f212;
	sub.f32 	%f218, %f216, %f217;
	mul.f32 	%f219, %f295, %f214;
	sub.f32 	%f220, %f218, %f219;
	max.f32 	%f221, %f220, 0f00000000;
	fma.rn.f32 	%f222, %f221, 0f3F4CCCCD, 0f3E4CCCCD;
	mul.f32 	%f223, %f296, %f222;
	mul.f32 	%f224, %f297, %f222;
	mul.f32 	%f225, %f298, %f222;
	min.f32 	%f226, %f223, 0f3F800000;
	min.f32 	%f227, %f224, 0f3F800000;
	min.f32 	%f228, %f225, 0f3F800000;
	mul.f32 	%f229, %f226, 0f437F0000;
	cvt.rzi.u32.f32 	%r24, %f229;
	mul.wide.s32 	%rd12, %r3, 3;
	add.s64 	%rd13, %rd1, %rd12;
	st.global.u8 	[%rd13], %r24;
	mul.f32 	%f230, %f227, 0f437F0000;
	cvt.rzi.u32.f32 	%r25, %f230;
	st.global.u8 	[%rd13+1], %r25;
	mul.f32 	%f231, %f228, 0f437F0000;
	cvt.rzi.u32.f32 	%r26, %f231;
	st.global.u8 	[%rd13+2], %r26;
	bra.uni 	$L__BB0_35;
$L__BB0_34:
	mul.wide.s32 	%rd14, %r3, 3;
	add.s64 	%rd15, %rd1, %rd14;
	mov.b16 	%rs26, 25;
	st.global.u8 	[%rd15], %rs26;
	mov.b16 	%rs27, 12;
	st.global.u8 	[%rd15+1], %rs27;
	mov.b16 	%rs28, 37;
	st.global.u8 	[%rd15+2], %rs28;
$L__BB0_35:
	ret;

}


// ===== COMPILED SASS (sm_100) =====

	.target	sm_100

	.elftype	@"ET_EXEC"


//--------------------- .note.nv.tkinfo           --------------------------
	.section	.note.nv.tkinfo,"",@"SHT_NOTE"
	.sectionflags	@"SHF_NOTE_NV_TKINFO"
	.tkinfo
        /*0018*/ 	.word	0x00000002
        /*0030*/ 	.string	""
        /*0030*/ 	.string	"ptxas"
        /*0030*/ 	.string	"Cuda compilation tools, release 13.0, V13.0.88"
        /*0030*/ 	.string	"Build cuda_13.0.r13.0/compiler.36424714_0"
        /*0030*/ 	.string	"-arch sm_100 -m 64 "



//--------------------- .note.nv.cuinfo           --------------------------
	.section	.note.nv.cuinfo,"",@"SHT_NOTE"
	.sectionflags	@"SHF_NOTE_NV_CUINFO"
        /*0018*/ 	.short	0x0002
        /*001a*/ 	.short	0x0064
        /*001c*/ 	.short	0x0082
	.zero		2


//--------------------- .nv.info                  --------------------------
	.section	.nv.info,"",@"SHT_CUDA_INFO"
	.align	4


	//----- nvinfo : EIATTR_REGCOUNT
	.align		4
        /*0000*/ 	.byte	0x04, 0x2f
        /*0002*/ 	.short	(.L_4 - .L_3)
	.align		4
.L_3:
        /*0004*/ 	.word	index@(_Z9per_pixelP5Pixelii)
        /*0008*/ 	.word	0x00000028


	//----- nvinfo : EIATTR_FRAME_SIZE
	.align		4
.L_4:
        /*000c*/ 	.byte	0x04, 0x11
        /*000e*/ 	.short	(.L_6 - .L_5)
	.align		4
.L_5:
        /*0010*/ 	.word	index@($__internal_1_$__cuda_sm3x_div_rn_noftz_f32_slowpath)
        /*0014*/ 	.word	0x00000000


	//----- nvinfo : EIATTR_FRAME_SIZE
	.align		4
.L_6:
        /*0018*/ 	.byte	0x04, 0x11
        /*001a*/ 	.short	(.L_8 - .L_7)
	.align		4
.L_7:
        /*001c*/ 	.word	index@($__internal_0_$__cuda_sm20_sqrt_rn_f32_slowpath)
        /*0020*/ 	.word	0x00000000


	//----- nvinfo : EIATTR_FRAME_SIZE
	.align		4
.L_8:
        /*0024*/ 	.byte	0x04, 0x11
        /*0026*/ 	.short	(.L_10 - .L_9)
	.align		4
.L_9:
        /*0028*/ 	.word	index@(_Z9per_pixelP5Pixelii)
        /*002c*/ 	.word	0x00000000


	//----- nvinfo : EIATTR_MIN_STACK_SIZE
	.align		4
.L_10:
        /*0030*/ 	.byte	0x04, 0x12
        /*0032*/ 	.short	(.L_12 - .L_11)
	.align		4
.L_11:
        /*0034*/ 	.word	index@(_Z9per_pixelP5Pixelii)
        /*0038*/ 	.word	0x00000000
.L_12:


//--------------------- .nv.compat                --------------------------
	.section	.nv.compat,"",@"SHT_CUDA_COMPAT_INFO"
	.align	4
        /*0000*/ 	.byte	0x02, 0x09, 0x00, 0x00, 0x02, 0x02, 0x01, 0x00, 0x02, 0x05, 0x05, 0x00, 0x03, 0x07, 0x01, 0x01
        /*0010*/ 	.byte	0x02, 0x03, 0x00, 0x00, 0x02, 0x06, 0x01, 0x00, 0x04, 0x0b, 0x08, 0x00, 0x01, 0x00, 0x00, 0x00
        /*0020*/ 	.byte	0x00, 0x00, 0x00, 0x00


//--------------------- .nv.info._Z9per_pixelP5Pixelii --------------------------
	.section	.nv.info._Z9per_pixelP5Pixelii,"",@"SHT_CUDA_INFO"
	.sectionflags	@""
	.align	4


	//----- nvinfo : EIATTR_CUDA_API_VERSION
	.align		4
        /*0000*/ 	.byte	0x04, 0x37
        /*0002*/ 	.short	(.L_14 - .L_13)
.L_13:
        /*0004*/ 	.word	0x00000082


	//----- nvinfo : EIATTR_KPARAM_INFO
	.align		4
.L_14:
        /*0008*/ 	.byte	0x04, 0x17
        /*000a*/ 	.short	(.L_16 - .L_15)
.L_15:
        /*000c*/ 	.word	0x00000000
        /*0010*/ 	.short	0x0002
        /*0012*/ 	.short	0x000c
        /*0014*/ 	.byte	0x00, 0xf0, 0x11, 0x00


	//----- nvinfo : EIATTR_KPARAM_INFO
	.align		4
.L_16:
        /*0018*/ 	.byte	0x04, 0x17
        /*001a*/ 	.short	(.L_18 - .L_17)
.L_17:
        /*001c*/ 	.word	0x00000000
        /*0020*/ 	.short	0x0001
        /*0022*/ 	.short	0x0008
        /*0024*/ 	.byte	0x00, 0xf0, 0x11, 0x00


	//----- nvinfo : EIATTR_KPARAM_INFO
	.align		4
.L_18:
        /*0028*/ 	.byte	0x04, 0x17
        /*002a*/ 	.short	(.L_20 - .L_19)
.L_19:
        /*002c*/ 	.word	0x00000000
        /*0030*/ 	.short	0x0000
        /*0032*/ 	.short	0x0000
        /*0034*/ 	.byte	0x00, 0xf5, 0x21, 0x00


	//----- nvinfo : EIATTR_SPARSE_MMA_MASK
	.align		4
.L_20:
        /*0038*/ 	.byte	0x03, 0x50
        /*003a*/ 	.short	0x0000


	//----- nvinfo : EIATTR_MAXREG_COUNT
	.align		4
        /*003c*/ 	.byte	0x03, 0x1b
        /*003e*/ 	.short	0x00ff


	//----- nvinfo : EIATTR_MERCURY_ISA_VERSION
	.align		4
        /*0040*/ 	.byte	0x03, 0x5f
        /*0042*/ 	.short	0x0101


	//----- nvinfo : EIATTR_VRC_CTA_INIT_COUNT
	.align		4
        /*0044*/ 	.byte	0x02, 0x4a
	.zero		1
	.zero		1


	//----- nvinfo : EIATTR_EXIT_INSTR_OFFSETS
	.align		4
        /*0048*/ 	.byte	0x04, 0x1c
        /*004a*/ 	.short	(.L_22 - .L_21)


	//   ....[0]....
.L_21:
        /*004c*/ 	.word	0x000000c0


	//   ....[1]....
        /*0050*/ 	.word	0x00002190


	//   ....[2]....
        /*0054*/ 	.word	0x00002230


	//----- nvinfo : EIATTR_CRS_STACK_SIZE
	.align		4
.L_22:
        /*0058*/ 	.byte	0x04, 0x1e
        /*005a*/ 	.short	(.L_24 - .L_23)
.L_23:
        /*005c*/ 	.word	0x00000000


	//----- nvinfo : EIATTR_CBANK_PARAM_SIZE
	.align		4
.L_24:
        /*0060*/ 	.byte	0x03, 0x19
        /*0062*/ 	.short	0x0010


	//----- nvinfo : EIATTR_PARAM_CBANK
	.align		4
        /*0064*/ 	.byte	0x04, 0x0a
        /*0066*/ 	.short	(.L_26 - .L_25)
	.align		4
.L_25:
        /*0068*/ 	.word	index@(.nv.constant0._Z9per_pixelP5Pixelii)
        /*006c*/ 	.short	0x0380
        /*006e*/ 	.short	0x0010


	//----- nvinfo : EIATTR_SW_WAR
	.align		4
.L_26:
        /*0070*/ 	.byte	0x04, 0x36
        /*0072*/ 	.short	(.L_28 - .L_27)
.L_27:
        /*0074*/ 	.word	0x00000008
.L_28:


//--------------------- .nv.callgraph             --------------------------
	.section	.nv.callgraph,"",@"SHT_CUDA_CALLGRAPH"
	.align	4
	.sectionentsize	8
	.align		4
        /*0000*/ 	.word	0x00000000
	.align		4
        /*0004*/ 	.word	0xffffffff
	.align		4
        /*0008*/ 	.word	0x00000000
	.align		4
        /*000c*/ 	.word	0xfffffffe
	.align		4
        /*0010*/ 	.word	0x00000000
	.align		4
        /*0014*/ 	.word	0xfffffffd
	.align		4
        /*0018*/ 	.word	0x00000000
	.align		4
        /*001c*/ 	.word	0xfffffffc


//--------------------- .nv.constant4             --------------------------
	.section	.nv.constant4,"a",@progbits
	.align	8
	.align		8
.nv.constant4:
        /*0000*/ 	.dword	d_objects
	.align		8
        /*0008*/ 	.dword	d_num_objects
	.align		8
        /*0010*/ 	.dword	d_light_dir


//--------------------- .text._Z9per_pixelP5Pixelii --------------------------
	.section	.text._Z9per_pixelP5Pixelii,"ax",@progbits
	.align	128
        .global         _Z9per_pixelP5Pixelii
        .type           _Z9per_pixelP5Pixelii,@function
        .size           _Z9per_pixelP5Pixelii,(.L_x_76 - _Z9per_pixelP5Pixelii)
        .other          _Z9per_pixelP5Pixelii,@"STO_CUDA_ENTRY STV_DEFAULT"
_Z9per_pixelP5Pixelii:
.text._Z9per_pixelP5Pixelii:
[----:B------:R-:W-:Y:S01]  /*0000*/  LDC R1, c[0x0][0x37c] ;  /* 0x0000df00ff017b82 */ /* 0x000fe20000000800 */
[----:B------:R-:W0:Y:S07]  /*0010*/  S2R R3, SR_TID.Y ;  /* 0x0000000000037919 */ /* 0x000e2e0000002200 */
[----:B------:R-:W1:Y:S01]  /*0020*/  LDC R5, c[0x0][0x360] ;  /* 0x0000d800ff057b82 */ /* 0x000e620000000800 */
[----:B------:R-:W2:Y:S01]  /*0030*/  LDCU.64 UR6, c[0x0][0x388] ;  /* 0x00007100ff0677ac */ /* 0x000ea20008000a00 */
[----:B------:R-:W1:Y:S06]  /*0040*/  S2R R0, SR_TID.X ;  /* 0x0000000000007919 */ /* 0x000e6c0000002100 */
[----:B------:R-:W0:Y:S08]  /*0050*/  S2UR UR5, SR_CTAID.Y ;  /* 0x00000000000579c3 */ /* 0x000e300000002600 */
[----:B------:R-:W0:Y:S08]  /*0060*/  LDC R2, c[0x0][0x364] ;  /* 0x0000d900ff027b82 */ /* 0x000e300000000800 */
[----:B------:R-:W1:Y:S01]  /*0070*/  S2UR UR4, SR_CTAID.X ;  /* 0x00000000000479c3 */ /* 0x000e620000002500 */
[----:B0-----:R-:W-:-:S05]  /*0080*/  IMAD R2, R2, UR5, R3 ;  /* 0x0000000502027c24 */ /* 0x001fca000f8e0203 */
[----:B--2---:R-:W-:Y:S01]  /*0090*/  ISETP.GE.AND P0, PT, R2, UR7, PT ;  /* 0x0000000702007c0c */ /* 0x004fe2000bf06270 */
[----:B-1----:R-:W-:-:S05]  /*00a0*/  IMAD R5, R5, UR4, R0 ;  /* 0x0000000405057c24 */ /* 0x002fca000f8e0200 */
[----:B------:R-:W-:-:S13]  /*00b0*/  ISETP.GE.OR P0, PT, R5, UR6, P0 ;  /* 0x0000000605007c0c */ /* 0x000fda0008706670 */
[----:B------:R-:W-:Y:S05]  /*00c0*/  @P0 EXIT ;  /* 0x000000000000094d */ /* 0x000fea0003800000 */
[----:B------:R-:W-:Y:S01]  /*00d0*/  I2FP.F32.S32 R30, UR6 ;  /* 0x00000006001e7c45 */ /* 0x000fe20008201400 */
[----:B------:R-:W-:Y:S01]  /*00e0*/  BSSY.RECONVERGENT B2, `(.L_x_0) ;  /* 0x000000e000027945 */ /* 0x000fe20003800200 */
[----:B------:R-:W-:Y:S01]  /*00f0*/  I2FP.F32.S32 R4, R5 ;  /* 0x0000000500047245 */ /* 0x000fe20000201400 */
[----:B------:R-:W-:Y:S01]  /*0100*/  IMAD R5, R2, UR6, R5 ;  /* 0x0000000602057c24 */ /* 0x000fe2000f8e0205 */
[----:B------:R-:W0:Y:S08]  /*0110*/  MUFU.RCP R3, R30 ;  /* 0x0000001e00037308 */ /* 0x000e300000001000 */
[----:B------:R-:W1:Y:S01]  /*0120*/  FCHK P0, R4, R30 ;  /* 0x0000001e04007302 */ /* 0x000e620000000000 */
[----:B0-----:R-:W-:-:S04]  /*0130*/  FFMA R0, -R30, R3, 1 ;  /* 0x3f8000001e007423 */ /* 0x001fc80000000103 */
[----:B------:R-:W-:-:S04]  /*0140*/  FFMA R3, R3, R0, R3 ;  /* 0x0000000003037223 */ /* 0x000fc80000000003 */
[----:B------:R-:W-:-:S04]  /*0150*/  FFMA R0, R4, R3, RZ ;  /* 0x0000000304007223 */ /* 0x000fc800000000ff */
[----:B------:R-:W-:-:S04]  /*0160*/  FFMA R6, -R30, R0, R4 ;  /* 0x000000001e067223 */ /* 0x000fc80000000104 */
[----:B------:R-:W-:Y:S01]  /*0170*/  FFMA R0, R3, R6, R0 ;  /* 0x0000000603007223 */ /* 0x000fe20000000000 */
[----:B-1----:R-:W-:Y:S06]  /*0180*/  @!P0 BRA `(.L_x_1) ;  /* 0x00000000000c8947 */ /* 0x002fec0003800000 */
[----:B------:R-:W-:-:S07]  /*0190*/  MOV R6, 0x1b0 ;  /* 0x000001b000067802 */ /* 0x000fce0000000f00 */
[----:B------:R-:W-:Y:S05]  /*01a0*/  CALL.REL.NOINC `($__internal_1_$__cuda_sm3x_div_rn_noftz_f32_slowpath) ;  /* 0x0000002000807944 */ /* 0x000fea0003c00000 */
[----:B------:R-:W-:-:S07]  /*01b0*/  MOV R0, R4 ;  /* 0x0000000400007202 */ /* 0x000fce0000000f00 */
.L_x_1:
[----:B------:R-:W-:Y:S05]  /*01c0*/  BSYNC.RECONVERGENT B2 ;  /* 0x0000000000027941 */ /* 0x000fea0003800200 */
.L_x_0:
[----:B------:R-:W0:Y:S01]  /*01d0*/  LDCU UR4, c[0x0][0x38c] ;  /* 0x00007180ff0477ac */ /* 0x000e220008000800 */
[----:B------:R-:W-:Y:S01]  /*01e0*/  I2FP.F32.U32 R4, R2 ;  /* 0x0000000200047245 */ /* 0x000fe20000201000 */
[----:B------:R-:W-:Y:S01]  /*01f0*/  BSSY.RECONVERGENT B2, `(.L_x_2) ;  /* 0x000000e000027945 */ /* 0x000fe20003800200 */
[----:B0-----:R-:W-:Y:S01]  /*0200*/  I2FP.F32.U32 R30, UR4 ;  /* 0x00000004001e7c45 */ /* 0x001fe20008201000 */
[----:B------:R-:W0:Y:S03]  /*0210*/  LDCU.64 UR4, c[0x0][0x358] ;  /* 0x00006b00ff0477ac */ /* 0x000e260008000a00 */
[----:B------:R-:W1:Y:S08]  /*0220*/  MUFU.RCP R3, R30 ;  /* 0x0000001e00037308 */ /* 0x000e700000001000 */
[----:B------:R-:W2:Y:S01]  /*0230*/  FCHK P0, R4, R30 ;  /* 0x0000001e04007302 */ /* 0x000ea20000000000 */
[----:B-1----:R-:W-:-:S04]  /*0240*/  FFMA R6, -R30, R3, 1 ;  /* 0x3f8000001e067423 */ /* 0x002fc80000000103 */
[----:B------:R-:W-:-:S04]  /*0250*/  FFMA R3, R3, R6, R3 ;  /* 0x0000000603037223 */ /* 0x000fc80000000003 */
[----:B------:R-:W-:-:S04]  /*0260*/  FFMA R2, R4, R3, RZ ;  /* 0x0000000304027223 */ /* 0x000fc800000000ff */
[----:B------:R-:W-:-:S04]  /*0270*/  FFMA R6, -R30, R2, R4 ;  /* 0x000000021e067223 */ /* 0x000fc80000000104 */
[----:B------:R-:W-:Y:S01]  /*0280*/  FFMA R6, R3, R6, R2 ;  /* 0x0000000603067223 */ /* 0x000fe20000000002 */
[----:B0-2---:R-:W-:Y:S06]  /*0290*/  @!P0 BRA `(.L_x_3) ;  /* 0x00000000000c8947 */ /* 0x005fec0003800000 */
[----:B------:R-:W-:-:S07]  /*02a0*/  MOV R6, 0x2c0 ;  /* 0x000002c000067802 */ /* 0x000fce0000000f00 */
[----:B------:R-:W-:Y:S05]  /*02b0*/  CALL.REL.NOINC `($__internal_1_$__cuda_sm3x_div_rn_noftz_f32_slowpath) ;  /* 0x00000020003c7944 */ /* 0x000fea0003c00000 */
[----:B------:R-:W-:-:S07]  /*02c0*/  MOV R6, R4 ;  /* 0x0000000400067202 */ /* 0x000fce0000000f00 */
.L_x_3:
[----:B------:R-:W-:Y:S05]  /*02d0*/  BSYNC.RECONVERGENT B2 ;  /* 0x0000000000027941 */ /* 0x000fea0003800200 */
.L_x_2:
[----:B------:R-:W0:Y:S02]  /*02e0*/  LDC.64 R2, c[0x4][0x8] ;  /* 0x01000200ff027b82 */ /* 0x000e240000000a00 */
[----:B0-----:R-:W2:Y:S01]  /*02f0*/  LDG.E R7, desc[UR4][R2.64] ;  /* 0x0000000402077981 */ /* 0x001ea2000c1e1900 */
[----:B------:R-:W-:Y:S01]  /*0300*/  HFMA2 R9, -RZ, RZ, 2, 0 ;  /* 0x40000000ff097431 */ /* 0x000fe200000001ff */
[----:B------:R-:W-:Y:S02]  /*0310*/  PLOP3.LUT P0, PT, PT, PT, PT, 0x80, 0x8 ;  /* 0x000000000008781c */ /* 0x000fe40003f0f070 */
[----:B------:R-:W-:Y:S02]  /*0320*/  CS2R R18, SRZ ;  /* 0x0000000000127805 */ /* 0x000fe4000001ff00 */
[----:B------:R-:W-:Y:S01]  /*0330*/  CS2R R12, SRZ ;  /* 0x00000000000c7805 */ /* 0x000fe2000001ff00 */
[----:B------:R-:W-:Y:S02]  /*0340*/  IMAD.MOV.U32 R11, RZ, RZ, RZ ;  /* 0x000000ffff0b7224 */ /* 0x000fe400078e00ff */
[-C--:B------:R-:W-:Y:S01]  /*0350*/  FFMA R8, R0, R9.reuse, -1 ;  /* 0xbf80000000087423 */ /* 0x080fe20000000009 */
[----:B------:R-:W-:Y:S01]  /*0360*/  FFMA R0, R6, R9, -1 ;  /* 0xbf80000006007423 */ /* 0x000fe20000000009 */
[----:B------:R-:W-:Y:S01]  /*0370*/  HFMA2 R9, -RZ, RZ, 0, 0 ;  /* 0x00000000ff097431 */ /* 0x000fe200000001ff */
[----:B--2---:R-:W-:-:S13]  /*0380*/  ISETP.GE.AND P1, PT, R7, 0x1, PT ;  /* 0x000000010700780c */ /* 0x004fda0003f26270 */
[----:B------:R-:W-:Y:S05]  /*0390*/  @!P1 BRA `(.L_x_4) ;  /* 0x0000001c000c9947 */ /* 0x000fea0003800000 */
[----:B------:R-:W0:Y:S02]  /*03a0*/  LDC.64 R14, c[0x4][RZ] ;  /* 0x01000000ff0e7b82 */ /* 0x000e240000000a00 */
[----:B0-----:R-:W5:Y:S01]  /*03b0*/  LDG.E.64 R14, desc[UR4][R14.64] ;  /* 0x000000040e0e7981 */ /* 0x001f62000c1e1b00 */
[----:B------:R-:W-:Y:S01]  /*03c0*/  ISETP.NE.AND P0, PT, R7, 0x1, PT ;  /* 0x000000010700780c */ /* 0x000fe20003f05270 */
[----:B------:R-:W-:Y:S01]  /*03d0*/  FMUL R8, R8, 1.7777777910232543945 ;  /* 0x3fe38e3908087820 */ /* 0x000fe20000400000 */
[----:B------:R-:W-:Y:S01]  /*03e0*/  PRMT R33, RZ, 0x7610, R33 ;  /* 0x00007610ff217816 */ /* 0x000fe20000000021 */
[----:B------:R-:W-:Y:S01]  /*03f0*/  IMAD.MOV.U32 R11, RZ, RZ, RZ ;  /* 0x000000ffff0b7224 */ /* 0x000fe200078e00ff */
[----:B------:R-:W-:Y:S02]  /*0400*/  MOV R9, RZ ;  /* 0x000000ff00097202 */ /* 0x000fe40000000f00 */
[----:B------:R-:W-:Y:S02]  /*0410*/  CS2R R12, SRZ ;  /* 0x00000000000c7805 */ /* 0x000fe4000001ff00 */
[----:B------:R-:W-:-:S02]  /*0420*/  MOV R10, 0x7f7fffff ;  /* 0x7f7fffff000a7802 */ /* 0x000fc40000000f00 */
[----:B------:R-:W-:Y:S02]  /*0430*/  CS2R R18, SRZ ;  /* 0x0000000000127805 */ /* 0x000fe4000001ff00 */
[----:B------:R-:W-:Y:S01]  /*0440*/  CS2R R16, SRZ ;  /* 0x0000000000107805 */ /* 0x000fe2000001ff00 */
[----:B------:R-:W-:Y:S06]  /*0450*/  @!P0 BRA `(.L_x_5) ;  /* 0x0000001000808947 */ /* 0x000fec0003800000 */
[----:B-----5:R-:W-:Y:S02]  /*0460*/  IADD3 R16, P0, PT, R14, 0x30, RZ ;  /* 0x000000300e107810 */ /* 0x020fe40007f1e0ff */
[----:B------:R-:W-:Y:S02]  /*0470*/  LOP3.LUT R20, R7, 0x7ffffffe, RZ, 0xc0, !PT ;  /* 0x7ffffffe07147812 */ /* 0x000fe400078ec0ff */
[----:B------:R-:W-:Y:S01]  /*0480*/  PRMT R33, RZ, 0x7610, R33 ;  /* 0x00007610ff217816 */ /* 0x000fe20000000021 */
[----:B------:R-:W-:Y:S01]  /*0490*/  IMAD.X R17, RZ, RZ, R15, P0 ;  /* 0x000000ffff117224 */ /* 0x000fe200000e060f */
[----:B------:R-:W-:Y:S02]  /*04a0*/  MOV R9, RZ ;  /* 0x000000ff00097202 */ /* 0x000fe40000000f00 */
[----:B------:R-:W-:Y:S02]  /*04b0*/  MOV R10, 0x7f7fffff ;  /* 0x7f7fffff000a7802 */ /* 0x000fe40000000f00 */
[----:B------:R-:W-:-:S07]  /*04c0*/  IADD3 R20, PT, PT, -R20, RZ, RZ ;  /* 0x000000ff14147210 */ /* 0x000fce0007ffe1ff */
.L_x_42:
[----:B------:R-:W2:Y:S01]  /*04d0*/  LDG.E R2, desc[UR4][R16.64+-0x30] ;  /* 0xffffd00410027981 */ /* 0x000ea2000c1e1900 */
[----:B------:R-:W-:-:S04]  /*04e0*/  IADD3 R20, PT, PT, R20, 0x2, RZ ;  /* 0x0000000214147810 */ /* 0x000fc80007ffe0ff */
[----:B------:R-:W-:Y:S02]  /*04f0*/  ISETP.NE.AND P3, PT, R20, RZ, PT ;  /* 0x000000ff1400720c */ /* 0x000fe40003f65270 */
[----:B--2---:R-:W-:-:S13]  /*0500*/  ISETP.NE.AND P0, PT, R2, RZ, PT ;  /* 0x000000ff0200720c */ /* 0x004fda0003f05270 */
[----:B-----5:R-:W-:Y:S05]  /*0510*/  @P0 BRA `(.L_x_6) ;  /* 0x0000000800180947 */ /* 0x020fea0003800000 */
[----:B------:R-:W2:Y:S04]  /*0520*/  LDG.E R37, desc[UR4][R16.64+-0x28] ;  /* 0xffffd80410257981 */ /* 0x000ea8000c1e1900 */
[----:B------:R-:W3:Y:S04]  /*0530*/  LDG.E R31, desc[UR4][R16.64+-0x2c] ;  /* 0xffffd404101f7981 */ /* 0x000ee8000c1e1900 */
[----:B------:R-:W4:Y:S04]  /*0540*/  LDG.E R3, desc[UR4][R16.64+-0x24] ;  /* 0xffffdc0410037981 */ /* 0x000f28000c1e1900 */
[----:B------:R-:W5:Y:S01]  /*0550*/  LDG.E R4, desc[UR4][R16.64+-0x20] ;  /* 0xffffe00410047981 */ /* 0x000f62000c1e1900 */
[----:B------:R-:W-:Y:S01]  /*0560*/  BSSY.RECONVERGENT B2, `(.L_x_7) ;  /* 0x0000074000027945 */ /* 0x000fe20003800200 */
[----:B------:R-:W-:Y:S01]  /*0570*/  HFMA2 R35, -RZ, RZ, 0, 0 ;  /* 0x00000000ff237431 */ /* 0x000fe200000001ff */
[----:B------:R-:W-:-:S02]  /*0580*/  PLOP3.LUT P0, PT, PT, PT, PT, 0x8, 0x80 ;  /* 0x000000000080781c */ /* 0x000fc40003f0e170 */
[----:B------:R-:W-:Y:S02]  /*0590*/  CS2R R26, SRZ ;  /* 0x00000000001a7805 */ /* 0x000fe4000001ff00 */
[----:B------:R-:W-:Y:S02]  /*05a0*/  PRMT R33, R33, 0x5410, RZ ;  /* 0x0000541021217816 */ /* 0x000fe400000000ff */
[----:B------:R-:W-:Y:S01]  /*05b0*/  MOV R28, RZ ;  /* 0x000000ff001c7202 */ /* 0x000fe20000000f00 */
[----:B--2---:R-:W-:Y:S01]  /*05c0*/  FADD R2, R0, -R37 ;  /* 0x8000002500027221 */ /* 0x004fe20000000000 */
[----:B---3--:R-:W-:-:S03]  /*05d0*/  FADD R21, R8, -R31 ;  /* 0x8000001f08157221 */ /* 0x008fc60000000000 */
[-C--:B------:R-:W-:Y:S01]  /*05e0*/  FMUL R22, R2, R2.reuse ;  /* 0x0000000202167220 */ /* 0x080fe20000400000 */
[----:B------:R-:W-:Y:S01]  /*05f0*/  FMUL R2, RZ, R2 ;  /* 0x00000002ff027220 */ /* 0x000fe20000400000 */
[----:B----4-:R-:W-:Y:S02]  /*0600*/  FADD R6, -R3, 3 ;  /* 0x4040000003067421 */ /* 0x010fe40000000100 */
[-C--:B------:R-:W-:Y:S01]  /*0610*/  FFMA R23, R21, R21.reuse, R22 ;  /* 0x0000001515177223 */ /* 0x080fe20000000016 */
[----:B------:R-:W-:-:S03]  /*0620*/  FFMA R21, RZ, R21, R2 ;  /* 0x00000015ff157223 */ /* 0x000fc60000000002 */
[C---:B------:R-:W-:Y:S01]  /*0630*/  FFMA R23, R6.reuse, R6, R23 ;  /* 0x0000000606177223 */ /* 0x040fe20000000017 */
[----:B------:R-:W-:-:S03]  /*0640*/  FADD R21, -R6, R21 ;  /* 0x0000001506157221 */ /* 0x000fc60000000100 */
[----:B-----5:R-:W-:Y:S01]  /*0650*/  FFMA R23, -R4, R4, R23 ;  /* 0x0000000404177223 */ /* 0x020fe20000000117 */
[----:B------:R-:W-:-:S03]  /*0660*/  FADD R2, R21, R21 ;  /* 0x0000001515027221 */ /* 0x000fc60000000000 */
[----:B------:R-:W-:-:S04]  /*0670*/  FMUL R23, R23, -4 ;  /* 0xc080000017177820 */ /* 0x000fc80000400000 */
[----:B------:R-:W-:-:S05]  /*0680*/  FFMA R6, R2, R2, R23 ;  /* 0x0000000202067223 */ /* 0x000fca0000000017 */
[----:B------:R-:W-:-:S13]  /*0690*/  FSETP.GEU.AND P1, PT, R6, RZ, PT ;  /* 0x000000ff0600720b */ /* 0x000fda0003f2e000 */
[----:B------:R-:W-:Y:S05]  /*06a0*/  @!P1 BRA `(.L_x_8) ;  /* 0x00000004007c9947 */ /* 0x000fea0003800000 */
[----:B------:R-:W-:Y:S01]  /*06b0*/  VIADD R4, R6, 0xf3000000 ;  /* 0xf300000006047836 */ /* 0x000fe20000000000 */
[----:B------:R0:W1:Y:S01]  /*06c0*/  MUFU.RSQ R21, R6 ;  /* 0x0000000600157308 */ /* 0x0000620000001400 */
[----:B------:R-:W-:Y:S03]  /*06d0*/  BSSY.RECONVERGENT B0, `(.L_x_9) ;  /* 0x000000a000007945 */ /* 0x000fe60003800200 */
[----:B------:R-:W-:-:S13]  /*06e0*/  ISETP.GT.U32.AND P1, PT, R4, 0x727fffff, PT ;  /* 0x727fffff0400780c */ /* 0x000fda0003f24070 */
[----:B01----:R-:W-:Y:S05]  /*06f0*/  @!P1 BRA `(.L_x_10) ;  /* 0x00000000000c9947 */ /* 0x003fea0003800000 */
[----:B------:R-:W-:-:S07]  /*0700*/  MOV R4, 0x720 ;  /* 0x0000072000047802 */ /* 0x000fce0000000f00 */
[----:B------:R-:W-:Y:S05]  /*0710*/  CALL.REL.NOINC `($__internal_0_$__cuda_sm20_sqrt_rn_f32_slowpath) ;  /* 0x0000001800c87944 */ /* 0x000fea0003c00000 */
[----:B------:R-:W-:Y:S05]  /*0720*/  BRA `(.L_x_11) ;  /* 0x0000000000107947 */ /* 0x000fea0003800000 */
.L_x_10:
[----:B------:R-:W-:Y:S01]  /*0730*/  FMUL.FTZ R30, R6, R21 ;  /* 0x00000015061e7220 */ /* 0x000fe20000410000 */
[----:B------:R-:W-:-:S03]  /*0740*/  FMUL.FTZ R4, R21, 0.5 ;  /* 0x3f00000015047820 */ /* 0x000fc60000410000 */
[----:B------:R-:W-:-:S04]  /*0750*/  FFMA R21, -R30, R30, R6 ;  /* 0x0000001e1e157223 */ /* 0x000fc80000000106 */
[----:B------:R-:W-:-:S07]  /*0760*/  FFMA R30, R21, R4, R30 ;  /* 0x00000004151e7223 */ /* 0x000fce000000001e */
.L_x_11:
[----:B------:R-:W-:Y:S05]  /*0770*/  BSYNC.RECONVERGENT B0 ;  /* 0x0000000000007941 */ /* 0x000fea0003800200 */
.L_x_9:
[----:B------:R-:W-:Y:S01]  /*0780*/  FADD R29, -R2, -R30 ;  /* 0x8000001e021d7221 */ /* 0x000fe20000000100 */
[----:B------:R-:W-:Y:S03]  /*0790*/  BSSY.RELIABLE B0, `(.L_x_12) ;  /* 0x0000009000007945 */ /* 0x000fe60003800100 */
[----:B------:R-:W-:-:S05]  /*07a0*/  FMUL R29, R29, 0.5 ;  /* 0x3f0000001d1d7820 */ /* 0x000fca0000400000 */
[----:B------:R-:W-:-:S13]  /*07b0*/  FSETP.GEU.AND P1, PT, R29, RZ, PT ;  /* 0x000000ff1d00720b */ /* 0x000fda0003f2e000 */
[----:B------:R-:W-:Y:S05]  /*07c0*/  @P1 BRA `(.L_x_13) ;  /* 0x0000000000141947 */ /* 0x000fea0003800000 */
[----:B------:R-:W-:-:S04]  /*07d0*/  FADD R2, -R2, R30 ;  /* 0x0000001e02027221 */ /* 0x000fc80000000100 */
[----:B------:R-:W-:-:S05]  /*07e0*/  FMUL R29, R2, 0.5 ;  /* 0x3f000000021d7820 */ /* 0x000fca0000400000 */
[----:B------:R-:W-:-:S13]  /*07f0*/  FSETP.GEU.AND P1, PT, R29, RZ, PT ;  /* 0x000000ff1d00720b */ /* 0x000fda0003f2e000 */
[----:B------:R-:W-:Y:S05]  /*0800*/  @!P1 BREAK.RELIABLE B0 ;  /* 0x0000000000009942 */ /* 0x000fea0003800100 */
[----:B------:R-:W-:Y:S05]  /*0810*/  @!P1 BRA `(.L_x_8) ;  /* 0x0000000400209947 */ /* 0x000fea0003800000 */
.L_x_13:
[----:B------:R-:W-:Y:S05]  /*0820*/  BSYNC.RELIABLE B0 ;  /* 0x0000000000007941 */ /* 0x000fea0003800100 */
.L_x_12:
[-C--:B------:R-:W-:Y:S01]  /*0830*/  FFMA R2, RZ, R29.reuse, R0 ;  /* 0x0000001dff027223 */ /* 0x080fe20000000000 */
[----:B------:R-:W-:Y:S01]  /*0840*/  FFMA R4, RZ, R29, R8 ;  /* 0x0000001dff047223 */ /* 0x000fe20000000008 */
[----:B------:R-:W-:Y:S01]  /*0850*/  FADD R6, -R29, 3 ;  /* 0x404000001d067421 */ /* 0x000fe20000000100 */
[----:B------:R-:W-:Y:S01]  /*0860*/  BSSY.RECONVERGENT B0, `(.L_x_14) ;  /* 0x0000012000007945 */ /* 0x000fe20003800200 */
[----:B------:R-:W-:Y:S01]  /*0870*/  FADD R2, -R37, R2 ;  /* 0x0000000225027221 */ /* 0x000fe20000000100 */
[----:B------:R-:W-:Y:S01]  /*0880*/  FADD R31, -R31, R4 ;  /* 0x000000041f1f7221 */ /* 0x000fe20000000100 */
[----:B------:R-:W-:Y:S02]  /*0890*/  FADD R3, -R3, R6 ;  /* 0x0000000603037221 */ /* 0x000fe40000000100 */
[----:B------:R-:W-:-:S04]  /*08a0*/  FMUL R4, R2, R2 ;  /* 0x0000000202047220 */ /* 0x000fc80000400000 */
[----:B------:R-:W-:-:S04]  /*08b0*/  FFMA R4, R31, R31, R4 ;  /* 0x0000001f1f047223 */ /* 0x000fc80000000004 */
[----:B------:R-:W-:-:S04]  /*08c0*/  FFMA R6, R3, R3, R4 ;  /* 0x0000000303067223 */ /* 0x000fc80000000004 */
[----:B------:R0:W1:Y:S01]  /*08d0*/  MUFU.RSQ R21, R6 ;  /* 0x0000000600157308 */ /* 0x0000620000001400 */
[----:B------:R-:W-:-:S04]  /*08e0*/  IADD3 R4, PT, PT, R6, -0xd000000, RZ ;  /* 0xf300000006047810 */ /* 0x000fc80007ffe0ff */
[----:B------:R-:W-:-:S13]  /*08f0*/  ISETP.GT.U32.AND P0, PT, R4, 0x727fffff, PT ;  /* 0x727fffff0400780c */ /* 0x000fda0003f04070 */
[----:B01----:R-:W-:Y:S05]  /*0900*/  @!P0 BRA `(.L_x_15) ;  /* 0x00000000000c8947 */ /* 0x003fea0003800000 */
[----:B------:R-:W-:-:S07]  /*0910*/  MOV R4, 0x930 ;  /* 0x0000093000047802 */ /* 0x000fce0000000f00 */
[----:B------:R-:W-:Y:S05]  /*0920*/  CALL.REL.NOINC `($__internal_0_$__cuda_sm20_sqrt_rn_f32_slowpath) ;  /* 0x0000001800447944 */ /* 0x000fea0003c00000 */
[----:B------:R-:W-:Y:S05]  /*0930*/  BRA `(.L_x_16) ;  /* 0x0000000000107947 */ /* 0x000fea0003800000 */
.L_x_15:
[----:B------:R-:W-:Y:S01]  /*0940*/  FMUL.FTZ R30, R6, R21 ;  /* 0x00000015061e7220 */ /* 0x000fe20000410000 */
[----:B------:R-:W-:-:S03]  /*0950*/  FMUL.FTZ R4, R21, 0.5 ;  /* 0x3f00000015047820 */ /* 0x000fc60000410000 */
[----:B------:R-:W-:-:S04]  /*0960*/  FFMA R21, -R30, R30, R6 ;  /* 0x0000001e1e157223 */ /* 0x000fc80000000106 */
[----:B------:R-:W-:-:S07]  /*0970*/  FFMA R30, R21, R4, R30 ;  /* 0x00000004151e7223 */ /* 0x000fce000000001e */
.L_x_16:
[----:B------:R-:W-:Y:S05]  /*0980*/  BSYNC.RECONVERGENT B0 ;  /* 0x0000000000007941 */ /* 0x000fea0003800200 */
.L_x_14:
[----:B------:R-:W-:Y:S01]  /*0990*/  FSETP.GT.AND P1, PT, R30, RZ, PT ;  /* 0x000000ff1e00720b */ /* 0x000fe20003f24000 */
[----:B------:R-:W-:Y:S01]  /*09a0*/  HFMA2 R4, -RZ, RZ, 0, 5.9604644775390625e-08 ;  /* 0x00000001ff047431 */ /* 0x000fe200000001ff */
[----:B------:R-:W-:Y:S02]  /*09b0*/  PLOP3.LUT P0, PT, PT, PT, PT, 0x80, 0x8 ;  /* 0x000000000008781c */ /* 0x000fe40003f0f070 */
[----:B------:R-:W-:Y:S02]  /*09c0*/  MOV R35, R29 ;  /* 0x0000001d00237202 */ /* 0x000fe40000000f00 */
[----:B------:R-:W-:-:S07]  /*09d0*/  PRMT R33, R33, 0x5410, R4 ;  /* 0x0000541021217816 */ /* 0x000fce0000000004 */
[----:B------:R-:W-:Y:S05]  /*09e0*/  @!P1 BRA `(.L_x_8) ;  /* 0x0000000000ac9947 */ /* 0x000fea0003800000 */
[----:B------:R-:W0:Y:S01]  /*09f0*/  MUFU.RCP R21, R30 ;  /* 0x0000001e00157308 */ /* 0x000e220000001000 */
[----:B------:R-:W-:Y:S07]  /*0a00*/  BSSY.RECONVERGENT B3, `(.L_x_17) ;  /* 0x000000b000037945 */ /* 0x000fee0003800200 */
[----:B------:R-:W1:Y:S01]  /*0a10*/  FCHK P1, R31, R30 ;  /* 0x0000001e1f007302 */ /* 0x000e620000020000 */
[----:B0-----:R-:W-:-:S04]  /*0a20*/  FFMA R4, R21, -R30, 1 ;  /* 0x3f80000015047423 */ /* 0x001fc8000000081e */
[----:B------:R-:W-:-:S04]  /*0a30*/  FFMA R4, R21, R4, R21 ;  /* 0x0000000415047223 */ /* 0x000fc80000000015 */
[----:B------:R-:W-:-:S04]  /*0a40*/  FFMA R21, R31, R4, RZ ;  /* 0x000000041f157223 */ /* 0x000fc800000000ff */
[----:B------:R-:W-:-:S04]  /*0a50*/  FFMA R6, R21, -R30, R31 ;  /* 0x8000001e15067223 */ /* 0x000fc8000000001f */
[----:B------:R-:W-:Y:S01]  /*0a60*/  FFMA R4, R4, R6, R21 ;  /* 0x0000000604047223 */ /* 0x000fe20000000015 */
[----:B-1----:R-:W-:Y:S06]  /*0a70*/  @!P1 BRA `(.L_x_18) ;  /* 0x00000000000c9947 */ /* 0x002fec0003800000 */
[----:B------:R-:W-:Y:S01]  /*0a80*/  IMAD.MOV.U32 R4, RZ, RZ, R31 ;  /* 0x000000ffff047224 */ /* 0x000fe200078e001f */
[----:B------:R-:W-:-:S07]  /*0a90*/  MOV R6, 0xab0 ;  /* 0x00000ab000067802 */ /* 0x000fce0000000f00 */
[----:B------:R-:W-:Y:S05]  /*0aa0*/  CALL.REL.NOINC `($__internal_1_$__cuda_sm3x_div_rn_noftz_f32_slowpath) ;  /* 0x0000001800407944 */ /* 0x000fea0003c00000 */
.L_x_18:
[----:B------:R-:W-:Y:S05]  /*0ab0*/  BSYNC.RECONVERGENT B3 ;  /* 0x0000000000037941 */ /* 0x000fea0003800200 */
.L_x_17:
[----:B------:R-:W0:Y:S01]  /*0ac0*/  MUFU.RCP R21, R30 ;  /* 0x0000001e00157308 */ /* 0x000e220000001000 */
[----:B------:R-:W-:Y:S01]  /*0ad0*/  BSSY.RECONVERGENT B3, `(.L_x_19) ;  /* 0x000000c000037945 */ /* 0x000fe20003800200 */
[----:B------:R-:W-:-:S06]  /*0ae0*/  MOV R28, R4 ;  /* 0x00000004001c7202 */ /* 0x000fcc0000000f00 */
[----:B------:R-:W1:Y:S01]  /*0af0*/  FCHK P1, R2, R30 ;  /* 0x0000001e02007302 */ /* 0x000e620000020000 */
[----:B0-----:R-:W-:-:S04]  /*0b00*/  FFMA R6, R21, -R30, 1 ;  /* 0x3f80000015067423 */ /* 0x001fc8000000081e */
[----:B------:R-:W-:-:S04]  /*0b10*/  FFMA R22, R21, R6, R21 ;  /* 0x0000000615167223 */ /* 0x000fc80000000015 */
[----:B------:R-:W-:-:S04]  /*0b20*/  FFMA R21, R2, R22, RZ ;  /* 0x0000001602157223 */ /* 0x000fc800000000ff */
[----:B------:R-:W-:-:S04]  /*0b30*/  FFMA R6, R21, -R30, R2 ;  /* 0x8000001e15067223 */ /* 0x000fc80000000002 */
[----:B------:R-:W-:Y:S01]  /*0b40*/  FFMA R4, R22, R6, R21 ;  /* 0x0000000616047223 */ /* 0x000fe20000000015 */
[----:B-1----:R-:W-:Y:S06]  /*0b50*/  @!P1 BRA `(.L_x_20) ;  /* 0x00000000000c9947 */ /* 0x002fec0003800000 */
[----:B------:R-:W-:Y:S02]  /*0b60*/  MOV R4, R2 ;  /* 0x0000000200047202 */ /* 0x000fe40000000f00 */
[----:B------:R-:W-:-:S07]  /*0b70*/  MOV R6, 0xb90 ;  /* 0x00000b9000067802 */ /* 0x000fce0000000f00 */
[----:B------:R-:W-:Y:S05]  /*0b80*/  CALL.REL.NOINC `($__internal_1_$__cuda_sm3x_div_rn_noftz_f32_slowpath) ;  /* 0x0000001800087944 */ /* 0x000fea0003c00000 */
.L_x_20:
[----:B------:R-:W-:Y:S05]  /*0b90*/  BSYNC.RECONVERGENT B3 ;  /* 0x0000000000037941 */ /* 0x000fea0003800200 */
.L_x_19:
        /* <DEDUP_REMOVED lines=13> */
.L_x_22:
[----:B------:R-:W-:Y:S05]  /*0c70*/  BSYNC.RECONVERGENT B3 ;  /* 0x0000000000037941 */ /* 0x000fea0003800200 */
.L_x_21:
[----:B------:R-:W-:Y:S02]  /*0c80*/  MOV R26, R4 ;  /* 0x00000004001a7202 */ /* 0x000fe40000000f00 */
[----:B------:R-:W-:-:S07]  /*0c90*/  MOV R35, R29 ;  /* 0x0000001d00237202 */ /* 0x000fce0000000f00 */
.L_x_8:
[----:B------:R-:W-:Y:S05]  /*0ca0*/  BSYNC.RECONVERGENT B2 ;  /* 0x0000000000027941 */ /* 0x000fea0003800200 */
.L_x_7:
[----:B------:R-:W-:Y:S05]  /*0cb0*/  WARPSYNC.ALL ;  /* 0x0000000000007948 */ /* 0x000fea0003800000 */
[----:B------:R-:W-:Y:S01]  /*0cc0*/  FSETP.GEU.OR P0, PT, R35, R10, !P0 ;  /* 0x0000000a2300720b */ /* 0x000fe2000470e400 */
[----:B------:R-:W-:-:S12]  /*0cd0*/  BSSY.RECONVERGENT B0, `(.L_x_6) ;  /* 0x000000a000007945 */ /* 0x000fd80003800200 */
[----:B------:R-:W-:Y:S05]  /*0ce0*/  @P0 BRA `(.L_x_23) ;  /* 0x0000000000200947 */ /* 0x000fea0003800000 */
[----:B------:R0:W5:Y:S04]  /*0cf0*/  LDG.E R12, desc[UR4][R16.64+-0xc] ;  /* 0xfffff404100c7981 */ /* 0x000168000c1e1900 */
[----:B------:R0:W5:Y:S04]  /*0d00*/  LDG.E R11, desc[UR4][R16.64+-0x8] ;  /* 0xfffff804100b7981 */ /* 0x000168000c1e1900 */
[----:B------:R0:W5:Y:S01]  /*0d10*/  LDG.E R9, desc[UR4][R16.64+-0x4] ;  /* 0xfffffc0410097981 */ /* 0x000162000c1e1900 */
[----:B------:R-:W-:Y:S01]  /*0d20*/  PRMT R33, R33, 0x7632, R33 ;  /* 0x0000763221217816 */ /* 0x000fe20000000021 */
[----:B------:R-:W-:Y:S01]  /*0d30*/  IMAD.MOV.U32 R18, RZ, RZ, R27 ;  /* 0x000000ffff127224 */ /* 0x000fe200078e001b */
[----:B------:R-:W-:-:S02]  /*0d40*/  MOV R19, R28 ;  /* 0x0000001c00137202 */ /* 0x000fc40000000f00 */
[----:B------:R-:W-:Y:S02]  /*0d50*/  MOV R13, R26 ;  /* 0x0000001a000d7202 */ /* 0x000fe40000000f00 */
[----:B------:R-:W-:-:S07]  /*0d60*/  MOV R10, R35 ;  /* 0x00000023000a7202 */ /* 0x000fce0000000f00 */
.L_x_23:
[----:B------:R-:W-:Y:S05]  /*0d70*/  BSYNC.RECONVERGENT B0 ;  /* 0x0000000000007941 */ /* 0x000fea0003800200 */
.L_x_6:
[----:B------:R-:W2:Y:S02]  /*0d80*/  LDG.E R2, desc[UR4][R16.64] ;  /* 0x0000000410027981 */ /* 0x000ea4000c1e1900 */
[----:B--2---:R-:W-:-:S13]  /*0d90*/  ISETP.NE.AND P0, PT, R2, RZ, PT ;  /* 0x000000ff0200720c */ /* 0x004fda0003f05270 */
[----:B------:R-:W-:Y:S05]  /*0da0*/  @P0 BRA `(.L_x_24) ;  /* 0x0000000800180947 */ /* 0x000fea0003800000 */
[----:B------:R-:W2:Y:S04]  /*0db0*/  LDG.E R37, desc[UR4][R16.64+0x8] ;  /* 0x0000080410257981 */ /* 0x000ea8000c1e1900 */
[----:B------:R-:W3:Y:S04]  /*0dc0*/  LDG.E R31, desc[UR4][R16.64+0x4] ;  /* 0x00000404101f7981 */ /* 0x000ee8000c1e1900 */
[----:B------:R-:W4:Y:S04]  /*0dd0*/  LDG.E R3, desc[UR4][R16.64+0xc] ;  /* 0x00000c0410037981 */ /* 0x000f28000c1e1900 */
[----:B------:R-:W4:Y:S01]  /*0de0*/  LDG.E R4, desc[UR4][R16.64+0x10] ;  /* 0x0000100410047981 */ /* 0x000f22000c1e1900 */
        /* <DEDUP_REMOVED lines=15> */
[----:B------:R-:W-:Y:S01]  /*0ee0*/  FFMA R23, -R4, R4, R23 ;  /* 0x0000000404177223 */ /* 0x000fe20000000117 */
[----:B------:R-:W-:-:S03]  /*0ef0*/  FADD R2, R21, R21 ;  /* 0x0000001515027221 */ /* 0x000fc60000000000 */
[----:B------:R-:W-:-:S04]  /*0f00*/  FMUL R23, R23, -4 ;  /* 0xc080000017177820 */ /* 0x000fc80000400000 */
[----:B------:R-:W-:-:S05]  /*0f10*/  FFMA R6, R2, R2, R23 ;  /* 0x0000000202067223 */ /* 0x000fca0000000017 */
[----:B------:R-:W-:-:S13]  /*0f20*/  FSETP.GEU.AND P1, PT, R6, RZ, PT ;  /* 0x000000ff0600720b */ /* 0x000fda0003f2e000 */
[----:B------:R-:W-:Y:S05]  /*0f30*/  @!P1 BRA `(.L_x_26) ;  /* 0x00000004007c9947 */ /* 0x000fea0003800000 */
[----:B------:R-:W-:Y:S01]  /*0f40*/  VIADD R4, R6, 0xf3000000 ;  /* 0xf300000006047836 */ /* 0x000fe20000000000 */
[----:B------:R1:W2:Y:S01]  /*0f50*/  MUFU.RSQ R21, R6 ;  /* 0x0000000600157308 */ /* 0x0002a20000001400 */
[----:B------:R-:W-:Y:S03]  /*0f60*/  BSSY.RECONVERGENT B0, `(.L_x_27) ;  /* 0x000000a000007945 */ /* 0x000fe60003800200 */
[----:B------:R-:W-:-:S13]  /*0f70*/  ISETP.GT.U32.AND P1, PT, R4, 0x727fffff, PT ;  /* 0x727fffff0400780c */ /* 0x000fda0003f24070 */
[----:B-12---:R-:W-:Y:S05]  /*0f80*/  @!P1 BRA `(.L_x_28) ;  /* 0x00000000000c9947 */ /* 0x006fea0003800000 */
[----:B------:R-:W-:-:S07]  /*0f90*/  MOV R4, 0xfb0 ;  /* 0x00000fb000047802 */ /* 0x000fce0000000f00 */
[----:B0----5:R-:W-:Y:S05]  /*0fa0*/  CALL.REL.NOINC `($__internal_0_$__cuda_sm20_sqrt_rn_f32_slowpath) ;  /* 0x0000001000a47944 */ /* 0x021fea0003c00000 */
[----:B------:R-:W-:Y:S05]  /*0fb0*/  BRA `(.L_x_29) ;  /* 0x0000000000107947 */ /* 0x000fea0003800000 */
.L_x_28:
[----:B------:R-:W-:Y:S01]  /*0fc0*/  FMUL.FTZ R30, R6, R21 ;  /* 0x00000015061e7220 */ /* 0x000fe20000410000 */
[----:B------:R-:W-:-:S03]  /*0fd0*/  FMUL.FTZ R4, R21, 0.5 ;  /* 0x3f00000015047820 */ /* 0x000fc60000410000 */
[----:B------:R-:W-:-:S04]  /*0fe0*/  FFMA R21, -R30, R30, R6 ;  /* 0x0000001e1e157223 */ /* 0x000fc80000000106 */
[----:B------:R-:W-:-:S07]  /*0ff0*/  FFMA R30, R21, R4, R30 ;  /* 0x00000004151e7223 */ /* 0x000fce000000001e */
.L_x_29:
[----:B------:R-:W-:Y:S05]  /*1000*/  BSYNC.RECONVERGENT B0 ;  /* 0x0000000000007941 */ /* 0x000fea0003800200 */
.L_x_27:
        /* <DEDUP_REMOVED lines=10> */
.L_x_31:
[----:B------:R-:W-:Y:S05]  /*10b0*/  BSYNC.RELIABLE B0 ;  /* 0x0000000000007941 */ /* 0x000fea0003800100 */
.L_x_30:
        /* <DEDUP_REMOVED lines=10> */
[----:B------:R1:W2:Y:S01]  /*1160*/  MUFU.RSQ R21, R6 ;  /* 0x0000000600157308 */ /* 0x0002a20000001400 */
[----:B------:R-:W-:-:S04]  /*1170*/  IADD3 R4, PT, PT, R6, -0xd000000, RZ ;  /* 0xf300000006047810 */ /* 0x000fc80007ffe0ff */
[----:B------:R-:W-:-:S13]  /*1180*/  ISETP.GT.U32.AND P0, PT, R4, 0x727fffff, PT ;  /* 0x727fffff0400780c */ /* 0x000fda0003f04070 */
[----:B-12---:R-:W-:Y:S05]  /*1190*/  @!P0 BRA `(.L_x_33) ;  /* 0x00000000000c8947 */ /* 0x006fea0003800000 */
[----:B------:R-:W-:-:S07]  /*11a0*/  MOV R4, 0x11c0 ;  /* 0x000011c000047802 */ /* 0x000fce0000000f00 */
[----:B0----5:R-:W-:Y:S05]  /*11b0*/  CALL.REL.NOINC `($__internal_0_$__cuda_sm20_sqrt_rn_f32_slowpath) ;  /* 0x0000001000207944 */ /* 0x021fea0003c00000 */
[----:B------:R-:W-:Y:S05]  /*11c0*/  BRA `(.L_x_34) ;  /* 0x0000000000107947 */ /* 0x000fea0003800000 */
.L_x_33:
[----:B------:R-:W-:Y:S01]  /*11d0*/  FMUL.FTZ R30, R6, R21 ;  /* 0x00000015061e7220 */ /* 0x000fe20000410000 */
[----:B------:R-:W-:-:S03]  /*11e0*/  FMUL.FTZ R4, R21, 0.5 ;  /* 0x3f00000015047820 */ /* 0x000fc60000410000 */
[----:B------:R-:W-:-:S04]  /*11f0*/  FFMA R21, -R30, R30, R6 ;  /* 0x0000001e1e157223 */ /* 0x000fc80000000106 */
[----:B------:R-:W-:-:S07]  /*1200*/  FFMA R30, R21, R4, R30 ;  /* 0x00000004151e7223 */ /* 0x000fce000000001e */
.L_x_34:
[----:B------:R-:W-:Y:S05]  /*1210*/  BSYNC.RECONVERGENT B0 ;  /* 0x0000000000007941 */ /* 0x000fea0003800200 */
.L_x_32:
[----:B------:R-:W-:Y:S01]  /*1220*/  FSETP.GT.AND P1, PT, R30, RZ, PT ;  /* 0x000000ff1e00720b */ /* 0x000fe20003f24000 */
[----:B------:R-:W-:Y:S01]  /*1230*/  HFMA2 R4, -RZ, RZ, 0, 5.9604644775390625e-08 ;  /* 0x00000001ff047431 */ /* 0x000fe200000001ff */
[----:B------:R-:W-:Y:S02]  /*1240*/  PLOP3.LUT P0, PT, PT, PT, PT, 0x80, 0x8 ;  /* 0x000000000008781c */ /* 0x000fe40003f0f070 */
[----:B------:R-:W-:Y:S02]  /*1250*/  MOV R35, R29 ;  /* 0x0000001d00237202 */ /* 0x000fe40000000f00 */
[----:B------:R-:W-:-:S07]  /*1260*/  PRMT R33, R33, 0x5410, R4 ;  /* 0x0000541021217816 */ /* 0x000fce0000000004 */
[----:B------:R-:W-:Y:S05]  /*1270*/  @!P1 BRA `(.L_x_26) ;  /* 0x0000000000ac9947 */ /* 0x000fea0003800000 */
[----:B------:R-:W1:Y:S01]  /*1280*/  MUFU.RCP R21, R30 ;  /* 0x0000001e00157308 */ /* 0x000e620000001000 */
[----:B------:R-:W-:Y:S07]  /*1290*/  BSSY.RECONVERGENT B3, `(.L_x_35) ;  /* 0x000000b000037945 */ /* 0x000fee0003800200 */
[----:B------:R-:W2:Y:S01]  /*12a0*/  FCHK P1, R31, R30 ;  /* 0x0000001e1f007302 */ /* 0x000ea20000020000 */
[----:B-1----:R-:W-:-:S04]  /*12b0*/  FFMA R4, R21, -R30, 1 ;  /* 0x3f80000015047423 */ /* 0x002fc8000000081e */
[----:B------:R-:W-:-:S04]  /*12c0*/  FFMA R4, R21, R4, R21 ;  /* 0x0000000415047223 */ /* 0x000fc80000000015 */
[----:B------:R-:W-:-:S04]  /*12d0*/  FFMA R21, R31, R4, RZ ;  /* 0x000000041f157223 */ /* 0x000fc800000000ff */
[----:B------:R-:W-:-:S04]  /*12e0*/  FFMA R6, R21, -R30, R31 ;  /* 0x8000001e15067223 */ /* 0x000fc8000000001f */
[----:B------:R-:W-:Y:S01]  /*12f0*/  FFMA R4, R4, R6, R21 ;  /* 0x0000000604047223 */ /* 0x000fe20000000015 */
[----:B--2---:R-:W-:Y:S06]  /*1300*/  @!P1 BRA `(.L_x_36) ;  /* 0x00000000000c9947 */ /* 0x004fec0003800000 */
[----:B------:R-:W-:Y:S02]  /*1310*/  MOV R4, R31 ;  /* 0x0000001f00047202 */ /* 0x000fe40000000f00 */
[----:B------:R-:W-:-:S07]  /*1320*/  MOV R6, 0x1340 ;  /* 0x0000134000067802 */ /* 0x000fce0000000f00 */
[----:B0----5:R-:W-:Y:S05]  /*1330*/  CALL.REL.NOINC `($__internal_1_$__cuda_sm3x_div_rn_noftz_f32_slowpath) ;  /* 0x00000010001c7944 */ /* 0x021fea0003c00000 */
.L_x_36:
[----:B------:R-:W-:Y:S05]  /*1340*/  BSYNC.RECONVERGENT B3 ;  /* 0x0000000000037941 */ /* 0x000fea0003800200 */
.L_x_35:
[----:B------:R-:W1:Y:S01]  /*1350*/  MUFU.RCP R21, R30 ;  /* 0x0000001e00157308 */ /* 0x000e620000001000 */
[----:B------:R-:W-:Y:S01]  /*1360*/  BSSY.RECONVERGENT B3, `(.L_x_37) ;  /* 0x000000c000037945 */ /* 0x000fe20003800200 */
[----:B------:R-:W-:-:S06]  /*1370*/  IMAD.MOV.U32 R28, RZ, RZ, R4 ;  /* 0x000000ffff1c7224 */ /* 0x000fcc00078e0004 */
        /* <DEDUP_REMOVED lines=10> */
.L_x_38:
[----:B------:R-:W-:Y:S05]  /*1420*/  BSYNC.RECONVERGENT B3 ;  /* 0x0000000000037941 */ /* 0x000fea0003800200 */
.L_x_37:
[----:B------:R-:W1:Y:S01]  /*1430*/  MUFU.RCP R21, R30 ;  /* 0x0000001e00157308 */ /* 0x000e620000001000 */
[----:B------:R-:W-:Y:S01]  /*1440*/  BSSY.RECONVERGENT B3, `(.L_x_39) ;  /* 0x000000c000037945 */ /* 0x000fe20003800200 */
[----:B------:R-:W-:-:S06]  /*1450*/  MOV R27, R4 ;  /* 0x00000004001b7202 */ /* 0x000fcc0000000f00 */
        /* <DEDUP_REMOVED lines=10> */
.L_x_40:
[----:B------:R-:W-:Y:S05]  /*1500*/  BSYNC.RECONVERGENT B3 ;  /* 0x0000000000037941 */ /* 0x000fea0003800200 */
.L_x_39:
[----:B------:R-:W-:Y:S01]  /*1510*/  MOV R26, R4 ;  /* 0x00000004001a7202 */ /* 0x000fe20000000f00 */
[----:B------:R-:W-:-:S07]  /*1520*/  IMAD.MOV.U32 R35, RZ, RZ, R29 ;  /* 0x000000ffff237224 */ /* 0x000fce00078e001d */
.L_x_26:
[----:B------:R-:W-:Y:S05]  /*1530*/  BSYNC.RECONVERGENT B2 ;  /* 0x0000000000027941 */ /* 0x000fea0003800200 */
.L_x_25:
[----:B------:R-:W-:Y:S05]  /*1540*/  WARPSYNC.ALL ;  /* 0x0000000000007948 */ /* 0x000fea0003800000 */
[----:B------:R-:W-:Y:S01]  /*1550*/  FSETP.GEU.OR P0, PT, R35, R10, !P0 ;  /* 0x0000000a2300720b */ /* 0x000fe2000470e400 */
[----:B------:R-:W-:-:S12]  /*1560*/  BSSY.RECONVERGENT B0, `(.L_x_24) ;  /* 0x000000a000007945 */ /* 0x000fd80003800200 */
[----:B------:R-:W-:Y:S05]  /*1570*/  @P0 BRA `(.L_x_41) ;  /* 0x0000000000200947 */ /* 0x000fea0003800000 */
[----:B-----5:R1:W5:Y:S04]  /*1580*/  LDG.E R12, desc[UR4][R16.64+0x24] ;  /* 0x00002404100c7981 */ /* 0x020368000c1e1900 */
[----:B------:R1:W5:Y:S04]  /*1590*/  LDG.E R11, desc[UR4][R16.64+0x28] ;  /* 0x00002804100b7981 */ /* 0x000368000c1e1900 */
[----:B------:R1:W5:Y:S01]  /*15a0*/  LDG.E R9, desc[UR4][R16.64+0x2c] ;  /* 0x00002c0410097981 */ /* 0x000362000c1e1900 */
[----:B------:R-:W-:Y:S02]  /*15b0*/  PRMT R33, R33, 0x7632, R33 ;  /* 0x0000763221217816 */ /* 0x000fe40000000021 */
[----:B------:R-:W-:-:S02]  /*15c0*/  MOV R19, R28 ;  /* 0x0000001c00137202 */ /* 0x000fc40000000f00 */
[----:B------:R-:W-:Y:S02]  /*15d0*/  MOV R18, R27 ;  /* 0x0000001b00127202 */ /* 0x000fe40000000f00 */
[----:B------:R-:W-:Y:S02]  /*15e0*/  MOV R13, R26 ;  /* 0x0000001a000d7202 */ /* 0x000fe40000000f00 */
[----:B------:R-:W-:-:S07]  /*15f0*/  MOV R10, R35 ;  /* 0x00000023000a7202 */ /* 0x000fce0000000f00 */
.L_x_41:
[----:B------:R-:W-:Y:S05]  /*1600*/  BSYNC.RECONVERGENT B0 ;  /* 0x0000000000007941 */ /* 0x000fea0003800200 */
.L_x_24:
[----:B01----:R-:W-:-:S05]  /*1610*/  IADD3 R16, P0, PT, R16, 0x60, RZ ;  /* 0x0000006010107810 */ /* 0x003fca0007f1e0ff */
[----:B------:R-:W-:Y:S01]  /*1620*/  IMAD.X R17, RZ, RZ, R17, P0 ;  /* 0x000000ffff117224 */ /* 0x000fe200000e0611 */
[----:B------:R-:W-:Y:S07]  /*1630*/  @P3 BRA `(.L_x_42) ;  /* 0xffffffec00a43947 */ /* 0x000fee000383ffff */
[----:B------:R-:W-:Y:S01]  /*1640*/  HFMA2 R17, -RZ, RZ, 0, 0 ;  /* 0x00000000ff117431 */ /* 0x000fe200000001ff */
[----:B------:R-:W-:-:S07]  /*1650*/  LOP3.LUT R16, R7, 0x7ffffffe, RZ, 0xc0, !PT ;  /* 0x7ffffffe07107812 */ /* 0x000fce00078ec0ff */
.L_x_5:
[----:B------:R-:W-:Y:S02]  /*1660*/  LOP3.LUT R7, R7, 0x1, RZ, 0xc0, !PT ;  /* 0x0000000107077812 */ /* 0x000fe400078ec0ff */
[----:B------:R-:W-:Y:S02]  /*1670*/  PRMT R2, R33, 0x7610, R2 ;  /* 0x0000761021027816 */ /* 0x000fe40000000002 */
[----:B------:R-:W-:-:S13]  /*1680*/  ISETP.NE.U32.AND P0, PT, R7, 0x1, PT ;  /* 0x000000010700780c */ /* 0x000fda0003f05070 */
[----:B------:R-:W-:Y:S05]  /*1690*/  @P0 BRA `(.L_x_43) ;  /* 0x0000000800440947 */ /* 0x000fea0003800000 */
[----:B-----5:R-:W-:-:S04]  /*16a0*/  IMAD.WIDE.U32 R14, R16, 0x30, R14 ;  /* 0x00000030100e7825 */ /* 0x020fc800078e000e */
[----:B------:R-:W-:Y:S01]  /*16b0*/  IMAD R17, R17, 0x30, RZ ;  /* 0x0000003011117824 */ /* 0x000fe200078e02ff */
[----:B------:R-:W-:-:S04]  /*16c0*/  MOV R16, R14 ;  /* 0x0000000e00107202 */ /* 0x000fc80000000f00 */
[----:B------:R-:W-:-:S05]  /*16d0*/  IADD3 R17, PT, PT, R15, R17, RZ ;  /* 0x000000110f117210 */ /* 0x000fca0007ffe0ff */
[----:B------:R-:W2:Y:S02]  /*16e0*/  LDG.E R3, desc[UR4][R16.64] ;  /* 0x0000000410037981 */ /* 0x000ea4000c1e1900 */
[----:B--2---:R-:W-:-:S13]  /*16f0*/  ISETP.NE.AND P0, PT, R3, RZ, PT ;  /* 0x000000ff0300720c */ /* 0x004fda0003f05270 */
[----:B------:R-:W-:Y:S05]  /*1700*/  @P0 BRA `(.L_x_43) ;  /* 0x0000000800280947 */ /* 0x000fea0003800000 */
[----:B------:R-:W2:Y:S04]  /*1710*/  LDG.E R31, desc[UR4][R16.64+0x8] ;  /* 0x00000804101f7981 */ /* 0x000ea8000c1e1900 */
[----:B------:R-:W3:Y:S04]  /*1720*/  LDG.E R29, desc[UR4][R16.64+0x4] ;  /* 0x00000404101d7981 */ /* 0x000ee8000c1e1900 */
[----:B------:R-:W4:Y:S04]  /*1730*/  LDG.E R15, desc[UR4][R16.64+0xc] ;  /* 0x00000c04100f7981 */ /* 0x000f28000c1e1900 */
[----:B------:R-:W5:Y:S01]  /*1740*/  LDG.E R4, desc[UR4][R16.64+0x10] ;  /* 0x0000100410047981 */ /* 0x000f62000c1e1900 */
[----:B------:R-:W-:Y:S01]  /*1750*/  BSSY.RECONVERGENT B2, `(.L_x_44) ;  /* 0x0000079000027945 */ /* 0x000fe20003800200 */
[----:B------:R-:W-:Y:S01]  /*1760*/  HFMA2 R27, -RZ, RZ, 0, 0 ;  /* 0x00000000ff1b7431 */ /* 0x000fe200000001ff */
[----:B------:R-:W-:Y:S01]  /*1770*/  PLOP3.LUT P0, PT, PT, PT, PT, 0x8, 0x80 ;  /* 0x000000000080781c */ /* 0x000fe20003f0e170 */
[----:B------:R-:W-:Y:S01]  /*1780*/  IMAD.MOV.U32 R28, RZ, RZ, RZ ;  /* 0x000000ffff1c7224 */ /* 0x000fe200078e00ff */
[----:B------:R-:W-:Y:S01]  /*1790*/  PRMT R20, RZ, 0x7610, R20 ;  /* 0x00007610ff147816 */ /* 0x000fe20000000014 */
        /* <DEDUP_REMOVED lines=8> */
[----:B------:R-:W-:Y:S01]  /*1820*/  FADD R6, -R7, R6 ;  /* 0x0000000607067221 */ /* 0x000fe20000000100 */
[----:B------:R-:W-:Y:S01]  /*1830*/  HFMA2 R7, -RZ, RZ, 0, 0 ;  /* 0x00000000ff077431 */ /* 0x000fe200000001ff */
[----:B------:R-:W-:Y:S01]  /*1840*/  MOV R14, RZ ;  /* 0x000000ff000e7202 */ /* 0x000fe20000000f00 */
[----:B-----5:R-:W-:Y:S01]  /*1850*/  FFMA R3, -R4, R4, R3 ;  /* 0x0000000404037223 */ /* 0x020fe20000000103 */
[----:B------:R-:W-:-:S03]  /*1860*/  FADD R26, R6, R6 ;  /* 0x00000006061a7221 */ /* 0x000fc60000000000 */
[----:B------:R-:W-:-:S04]  /*1870*/  FMUL R3, R3, -4 ;  /* 0xc080000003037820 */ /* 0x000fc80000400000 */
[----:B------:R-:W-:-:S05]  /*1880*/  FFMA R6, R26, R26, R3 ;  /* 0x0000001a1a067223 */ /* 0x000fca0000000003 */
[----:B------:R-:W-:-:S13]  /*1890*/  FSETP.GEU.AND P1, PT, R6, RZ, PT ;  /* 0x000000ff0600720b */ /* 0x000fda0003f2e000 */
[----:B------:R-:W-:Y:S05]  /*18a0*/  @!P1 BRA `(.L_x_45) ;  /* 0x00000004008c9947 */ /* 0x000fea0003800000 */
[----:B------:R-:W-:Y:S01]  /*18b0*/  IADD3 R4, PT, PT, R6, -0xd000000, RZ ;  /* 0xf300000006047810 */ /* 0x000fe20007ffe0ff */
[----:B------:R0:W1:Y:S01]  /*18c0*/  MUFU.RSQ R3, R6 ;  /* 0x0000000600037308 */ /* 0x0000620000001400 */
[----:B------:R-:W-:Y:S02]  /*18d0*/  BSSY.RECONVERGENT B0, `(.L_x_46) ;  /* 0x000000a000007945 */ /* 0x000fe40003800200 */
[----:B------:R-:W-:-:S13]  /*18e0*/  ISETP.GT.U32.AND P1, PT, R4, 0x727fffff, PT ;  /* 0x727fffff0400780c */ /* 0x000fda0003f24070 */
[----:B0-----:R-:W-:Y:S05]  /*18f0*/  @!P1 BRA `(.L_x_47) ;  /* 0x00000000000c9947 */ /* 0x001fea0003800000 */
[----:B------:R-:W-:-:S07]  /*1900*/  MOV R4, 0x1920 ;  /* 0x0000192000047802 */ /* 0x000fce0000000f00 */
[----:B-1----:R-:W-:Y:S05]  /*1910*/  CALL.REL.NOINC `($__internal_0_$__cuda_sm20_sqrt_rn_f32_slowpath) ;  /* 0x0000000800487944 */ /* 0x002fea0003c00000 */
[----:B------:R-:W-:Y:S05]  /*1920*/  BRA `(.L_x_48) ;  /* 0x0000000000107947 */ /* 0x000fea0003800000 */
.L_x_47:
[----:B-1----:R-:W-:Y:S01]  /*1930*/  FMUL.FTZ R30, R6, R3 ;  /* 0x00000003061e7220 */ /* 0x002fe20000410000 */
[----:B------:R-:W-:-:S03]  /*1940*/  FMUL.FTZ R4, R3, 0.5 ;  /* 0x3f00000003047820 */ /* 0x000fc60000410000 */
[----:B------:R-:W-:-:S04]  /*1950*/  FFMA R3, -R30, R30, R6 ;  /* 0x0000001e1e037223 */ /* 0x000fc80000000106 */
[----:B------:R-:W-:-:S07]  /*1960*/  FFMA R30, R3, R4, R30 ;  /* 0x00000004031e7223 */ /* 0x000fce000000001e */
.L_x_48:
[----:B------:R-:W-:Y:S05]  /*1970*/  BSYNC.RECONVERGENT B0 ;  /* 0x0000000000007941 */ /* 0x000fea0003800200 */
.L_x_46:
        /* <DEDUP_REMOVED lines=10> */
.L_x_50:
[----:B------:R-:W-:Y:S05]  /*1a20*/  BSYNC.RELIABLE B0 ;  /* 0x0000000000007941 */ /* 0x000fea0003800100 */
.L_x_49:
[-C--:B------:R-:W-:Y:S01]  /*1a30*/  FFMA R0, RZ, R3.reuse, R0 ;  /* 0x00000003ff007223 */ /* 0x080fe20000000000 */
[----:B------:R-:W-:Y:S01]  /*1a40*/  FFMA R26, RZ, R3, R8 ;  /* 0x00000003ff1a7223 */ /* 0x000fe20000000008 */
[----:B------:R-:W-:Y:S02]  /*1a50*/  BSSY.RECONVERGENT B0, `(.L_x_51) ;  /* 0x0000015000007945 */ /* 0x000fe40003800200 */
[----:B------:R-:W-:Y:S01]  /*1a60*/  FADD R8, -R31, R0 ;  /* 0x000000001f087221 */ /* 0x000fe20000000100 */
[----:B------:R-:W-:Y:S01]  /*1a70*/  FADD R0, -R3, 3 ;  /* 0x4040000003007421 */ /* 0x000fe20000000100 */
[----:B------:R-:W-:Y:S02]  /*1a80*/  FADD R26, -R29, R26 ;  /* 0x0000001a1d1a7221 */ /* 0x000fe40000000100 */
[----:B------:R-:W-:Y:S01]  /*1a90*/  FMUL R21, R8, R8 ;  /* 0x0000000808157220 */ /* 0x000fe20000400000 */
[----:B------:R-:W-:-:S03]  /*1aa0*/  FADD R0, -R15, R0 ;  /* 0x000000000f007221 */ /* 0x000fc60000000100 */
[----:B------:R-:W-:-:S04]  /*1ab0*/  FFMA R21, R26, R26, R21 ;  /* 0x0000001a1a157223 */ /* 0x000fc80000000015 */
[----:B------:R-:W-:-:S04]  /*1ac0*/  FFMA R4, R0, R0, R21 ;  /* 0x0000000000047223 */ /* 0x000fc80000000015 */
[----:B------:R0:W1:Y:S01]  /*1ad0*/  MUFU.RSQ R21, R4 ;  /* 0x0000000400157308 */ /* 0x0000620000001400 */
[----:B------:R-:W-:-:S04]  /*1ae0*/  IADD3 R6, PT, PT, R4, -0xd000000, RZ ;  /* 0xf300000004067810 */ /* 0x000fc80007ffe0ff */
[----:B------:R-:W-:-:S13]  /*1af0*/  ISETP.GT.U32.AND P0, PT, R6, 0x727fffff, PT ;  /* 0x727fffff0600780c */ /* 0x000fda0003f04070 */
[----:B01----:R-:W-:Y:S05]  /*1b00*/  @!P0 BRA `(.L_x_52) ;  /* 0x0000000000148947 */ /* 0x003fea0003800000 */
[----:B------:R-:W-:Y:S01]  /*1b10*/  IMAD.MOV.U32 R6, RZ, RZ, R4 ;  /* 0x000000ffff067224 */ /* 0x000fe200078e0004 */
[----:B------:R-:W-:-:S07]  /*1b20*/  MOV R4, 0x1b40 ;  /* 0x00001b4000047802 */ /* 0x000fce0000000f00 */
[----:B------:R-:W-:Y:S05]  /*1b30*/  CALL.REL.NOINC `($__internal_0_$__cuda_sm20_sqrt_rn_f32_slowpath) ;  /* 0x0000000400c07944 */ /* 0x000fea0003c00000 */
[----:B------:R-:W-:Y:S01]  /*1b40*/  MOV R15, R30 ;  /* 0x0000001e000f7202 */ /* 0x000fe20000000f00 */
[----:B------:R-:W-:Y:S06]  /*1b50*/  BRA `(.L_x_53) ;  /* 0x0000000000107947 */ /* 0x000fec0003800000 */
.L_x_52:
[----:B------:R-:W-:Y:S01]  /*1b60*/  FMUL.FTZ R15, R4, R21 ;  /* 0x00000015040f7220 */ /* 0x000fe20000410000 */
[----:B------:R-:W-:-:S03]  /*1b70*/  FMUL.FTZ R6, R21, 0.5 ;  /* 0x3f00000015067820 */ /* 0x000fc60000410000 */
[----:B------:R-:W-:-:S04]  /*1b80*/  FFMA R4, -R15, R15, R4 ;  /* 0x0000000f0f047223 */ /* 0x000fc80000000104 */
[----:B------:R-:W-:-:S07]  /*1b90*/  FFMA R15, R4, R6, R15 ;  /* 0x00000006040f7223 */ /* 0x000fce000000000f */
.L_x_53:
[----:B------:R-:W-:Y:S05]  /*1ba0*/  BSYNC.RECONVERGENT B0 ;  /* 0x0000000000007941 */ /* 0x000fea0003800200 */
.L_x_51:
[----:B------:R-:W-:Y:S01]  /*1bb0*/  FSETP.GT.AND P1, PT, R15, RZ, PT ;  /* 0x000000ff0f00720b */ /* 0x000fe20003f24000 */
[----:B------:R-:W-:Y:S01]  /*1bc0*/  HFMA2 R20, -RZ, RZ, 0, 5.9604644775390625e-08 ;  /* 0x00000001ff147431 */ /* 0x000fe200000001ff */
[----:B------:R-:W-:Y:S02]  /*1bd0*/  PLOP3.LUT P0, PT, PT, PT, PT, 0x80, 0x8 ;  /* 0x000000000008781c */ /* 0x000fe40003f0f070 */
[----:B------:R-:W-:-:S09]  /*1be0*/  MOV R27, R3 ;  /* 0x00000003001b7202 */ /* 0x000fd20000000f00 */
        /* <DEDUP_REMOVED lines=10> */
[----:B------:R-:W-:Y:S01]  /*1c90*/  MOV R4, R26 ;  /* 0x0000001a00047202 */ /* 0x000fe20000000f00 */
[----:B------:R-:W-:Y:S01]  /*1ca0*/  IMAD.MOV.U32 R30, RZ, RZ, R15 ;  /* 0x000000ffff1e7224 */ /* 0x000fe200078e000f */
[----:B------:R-:W-:-:S07]  /*1cb0*/  MOV R6, 0x1cd0 ;  /* 0x00001cd000067802 */ /* 0x000fce0000000f00 */
[----:B------:R-:W-:Y:S05]  /*1cc0*/  CALL.REL.NOINC `($__internal_1_$__cuda_sm3x_div_rn_noftz_f32_slowpath) ;  /* 0x0000000400b87944 */ /* 0x000fea0003c00000 */
.L_x_55:
[----:B------:R-:W-:Y:S05]  /*1cd0*/  BSYNC.RECONVERGENT B3 ;  /* 0x0000000000037941 */ /* 0x000fea0003800200 */
.L_x_54:
[----:B------:R-:W0:Y:S01]  /*1ce0*/  MUFU.RCP R6, R15 ;  /* 0x0000000f00067308 */ /* 0x000e220000001000 */
[----:B------:R-:W-:Y:S07]  /*1cf0*/  BSSY.RECONVERGENT B3, `(.L_x_56) ;  /* 0x000000d000037945 */ /* 0x000fee0003800200 */
[----:B------:R-:W1:Y:S01]  /*1d00*/  FCHK P1, R8, R15 ;  /* 0x0000000f08007302 */ /* 0x000e620000020000 */
[----:B0-----:R-:W-:-:S04]  /*1d10*/  FFMA R7, R6, -R15, 1 ;  /* 0x3f80000006077423 */ /* 0x001fc8000000080f */
[----:B------:R-:W-:Y:S01]  /*1d20*/  FFMA R14, R6, R7, R6 ;  /* 0x00000007060e7223 */ /* 0x000fe20000000006 */
[----:B------:R-:W-:-:S03]  /*1d30*/  MOV R7, R4 ;  /* 0x0000000400077202 */ /* 0x000fc60000000f00 */
[----:B------:R-:W-:-:S04]  /*1d40*/  FFMA R21, R8, R14, RZ ;  /* 0x0000000e08157223 */ /* 0x000fc800000000ff */
[----:B------:R-:W-:-:S04]  /*1d50*/  FFMA R6, R21, -R15, R8 ;  /* 0x8000000f15067223 */ /* 0x000fc80000000008 */
[----:B------:R-:W-:Y:S01]  /*1d60*/  FFMA R4, R14, R6, R21 ;  /* 0x000000060e047223 */ /* 0x000fe20000000015 */
[----:B-1----:R-:W-:Y:S06]  /*1d70*/  @!P1 BRA `(.L_x_57) ;  /* 0x0000000000109947 */ /* 0x002fec0003800000 */
[----:B------:R-:W-:Y:S02]  /*1d80*/  MOV R4, R8 ;  /* 0x0000000800047202 */ /* 0x000fe40000000f00 */
[----:B------:R-:W-:Y:S02]  /*1d90*/  MOV R30, R15 ;  /* 0x0000000f001e7202 */ /* 0x000fe40000000f00 */
[----:B------:R-:W-:-:S07]  /*1da0*/  MOV R6, 0x1dc0 ;  /* 0x00001dc000067802 */ /* 0x000fce0000000f00 */
[----:B------:R-:W-:Y:S05]  /*1db0*/  CALL.REL.NOINC `($__internal_1_$__cuda_sm3x_div_rn_noftz_f32_slowpath) ;  /* 0x00000004007c7944 */ /* 0x000fea0003c00000 */
.L_x_57:
[----:B------:R-:W-:Y:S05]  /*1dc0*/  BSYNC.RECONVERGENT B3 ;  /* 0x0000000000037941 */ /* 0x000fea0003800200 */
.L_x_56:
        /* <DEDUP_REMOVED lines=11> */
[----:B------:R-:W-:Y:S02]  /*1e80*/  MOV R30, R15 ;  /* 0x0000000f001e7202 */ /* 0x000fe40000000f00 */
[----:B------:R-:W-:-:S07]  /*1e90*/  MOV R6, 0x1eb0 ;  /* 0x00001eb000067802 */ /* 0x000fce0000000f00 */
[----:B------:R-:W-:Y:S05]  /*1ea0*/  CALL.REL.NOINC `($__internal_1_$__cuda_sm3x_div_rn_noftz_f32_slowpath) ;  /* 0x0000000400407944 */ /* 0x000fea0003c00000 */
.L_x_59:
[----:B------:R-:W-:Y:S05]  /*1eb0*/  BSYNC.RECONVERGENT B3 ;  /* 0x0000000000037941 */ /* 0x000fea0003800200 */
.L_x_58:
[----:B------:R-:W-:Y:S02]  /*1ec0*/  MOV R28, R4 ;  /* 0x00000004001c7202 */ /* 0x000fe40000000f00 */
[----:B------:R-:W-:-:S07]  /*1ed0*/  MOV R27, R3 ;  /* 0x00000003001b7202 */ /* 0x000fce0000000f00 */
.L_x_45:
[----:B------:R-:W-:Y:S05]  /*1ee0*/  BSYNC.RECONVERGENT B2 ;  /* 0x0000000000027941 */ /* 0x000fea0003800200 */
.L_x_44:
[----:B------:R-:W-:Y:S05]  /*1ef0*/  WARPSYNC.ALL ;  /* 0x0000000000007948 */ /* 0x000fea0003800000 */
[----:B------:R-:W-:Y:S01]  /*1f00*/  FSETP.GEU.OR P0, PT, R27, R10, !P0 ;  /* 0x0000000a1b00720b */ /* 0x000fe2000470e400 */
[----:B------:R-:W-:-:S12]  /*1f10*/  BSSY.RECONVERGENT B0, `(.L_x_43) ;  /* 0x0000009000007945 */ /* 0x000fd80003800200 */
[----:B------:R-:W-:Y:S05]  /*1f20*/  @P0 BRA `(.L_x_60) ;  /* 0x00000000001c0947 */ /* 0x000fea0003800000 */
[----:B------:R0:W5:Y:S04]  /*1f30*/  LDG.E R12, desc[UR4][R16.64+0x24] ;  /* 0x00002404100c7981 */ /* 0x000168000c1e1900 */
[----:B------:R0:W5:Y:S04]  /*1f40*/  LDG.E R11, desc[UR4][R16.64+0x28] ;  /* 0x00002804100b7981 */ /* 0x000168000c1e1900 */
[----:B------:R0:W5:Y:S01]  /*1f50*/  LDG.E R9, desc[UR4][R16.64+0x2c] ;  /* 0x00002c0410097981 */ /* 0x000162000c1e1900 */
[----:B------:R-:W-:Y:S01]  /*1f60*/  MOV R19, R7 ;  /* 0x0000000700137202 */ /* 0x000fe20000000f00 */
[----:B------:R-:W-:Y:S01]  /*1f70*/  IMAD.MOV.U32 R18, RZ, RZ, R14 ;  /* 0x000000ffff127224 */ /* 0x000fe200078e000e */
[----:B------:R-:W-:-:S02]  /*1f80*/  MOV R13, R28 ;  /* 0x0000001c000d7202 */ /* 0x000fc40000000f00 */
[----:B------:R-:W-:-:S07]  /*1f90*/  PRMT R2, R20, 0x7610, R2 ;  /* 0x0000761014027816 */ /* 0x000fce0000000002 */
.L_x_60:
[----:B------:R-:W-:Y:S05]  /*1fa0*/  BSYNC.RECONVERGENT B0 ;  /* 0x0000000000007941 */ /* 0x000fea0003800200 */
.L_x_43:
[----:B------:R-:W-:-:S04]  /*1fb0*/  LOP3.LUT P0, RZ, R2, 0xff, RZ, 0xc0, !PT ;  /* 0x000000ff02ff7812 */ /* 0x000fc8000780c0ff */
[----:B------:R-:W-:-:S13]  /*1fc0*/  PLOP3.LUT P0, PT, P0, PT, PT, 0x8, 0x80 ;  /* 0x000000000080781c */ /* 0x000fda000070e170 */
.L_x_4:
[----:B------:R-:W-:Y:S05]  /*1fd0*/  @P0 BRA `(.L_x_61) ;  /* 0x0000000000700947 */ /* 0x000fea0003800000 */
[----:B------:R-:W1:Y:S02]  /*1fe0*/  LDC.64 R2, c[0x4][0x10] ;  /* 0x01000400ff027b82 */ /* 0x000e640000000a00 */
[----:B-1----:R-:W2:Y:S04]  /*1ff0*/  LDG.E R0, desc[UR4][R2.64] ;  /* 0x0000000402007981 */ /* 0x002ea8000c1e1900 */
[----:B------:R-:W3:Y:S04]  /*2000*/  LDG.E R7, desc[UR4][R2.64+0x4] ;  /* 0x0000040402077981 */ /* 0x000ee8000c1e1900 */
[----:B------:R1:W4:Y:S02]  /*2010*/  LDG.E R4, desc[UR4][R2.64+0x8] ;  /* 0x0000080402047981 */ /* 0x000324000c1e1900 */
[----:B-1----:R-:W1:Y:S02]  /*2020*/  LDC.64 R2, c[0x0][0x380] ;  /* 0x0000e000ff027b82 */ /* 0x002e640000000a00 */
[----:B-1----:R-:W-:-:S04]  /*2030*/  IMAD.WIDE R2, R5, 0x3, R2 ;  /* 0x0000000305027825 */ /* 0x002fc800078e0202 */
[----:B--2---:R-:W-:-:S04]  /*2040*/  FMUL R0, R0, R19 ;  /* 0x0000001300007220 */ /* 0x004fc80000400000 */
[----:B---3--:R-:W-:-:S04]  /*2050*/  FFMA R7, -R7, R18, -R0 ;  /* 0x0000001207077223 */ /* 0x008fc80000000900 */
[----:B----4-:R-:W-:Y:S01]  /*2060*/  FFMA R4, R4, -R13, R7 ;  /* 0x8000000d04047223 */ /* 0x010fe20000000007 */
[----:B------:R-:W-:-:S04]  /*2070*/  HFMA2 R7, -RZ, RZ, 1.82421875, -19.203125 ;  /* 0x3f4ccccdff077431 */ /* 0x000fc800000001ff */
[----:B------:R-:W-:-:S05]  /*2080*/  FMNMX R4, RZ, R4, !PT ;  /* 0x00000004ff047209 */ /* 0x000fca0007800000 */
[----:B------:R-:W-:-:S04]  /*2090*/  FFMA R4, R4, R7, 0.20000000298023223877 ;  /* 0x3e4ccccd04047423 */ /* 0x000fc80000000007 */
[C---:B-----5:R-:W-:Y:S01]  /*20a0*/  FMUL R11, R4.reuse, R11 ;  /* 0x0000000b040b7220 */ /* 0x060fe20000400000 */
[C---:B------:R-:W-:Y:S01]  /*20b0*/  FMUL R9, R4.reuse, R9 ;  /* 0x0000000904097220 */ /* 0x040fe20000400000 */
[----:B------:R-:W-:-:S03]  /*20c0*/  FMUL R12, R4, R12 ;  /* 0x0000000c040c7220 */ /* 0x000fc60000400000 */
[----:B------:R-:W-:Y:S02]  /*20d0*/  FMNMX R11, R11, 1, PT ;  /* 0x3f8000000b0b7809 */ /* 0x000fe40003800000 */
[----:B------:R-:W-:Y:S02]  /*20e0*/  FMNMX R9, R9, 1, PT ;  /* 0x3f80000009097809 */ /* 0x000fe40003800000 */
[----:B------:R-:W-:Y:S01]  /*20f0*/  FMNMX R12, R12, 1, PT ;  /* 0x3f8000000c0c7809 */ /* 0x000fe20003800000 */
[----:B------:R-:W-:Y:S02]  /*2100*/  FMUL R11, R11, 255 ;  /* 0x437f00000b0b7820 */ /* 0x000fe40000400000 */
[----:B------:R-:W-:Y:S02]  /*2110*/  FMUL R9, R9, 255 ;  /* 0x437f000009097820 */ /* 0x000fe40000400000 */
[----:B------:R-:W-:Y:S02]  /*2120*/  FMUL R12, R12, 255 ;  /* 0x437f00000c0c7820 */ /* 0x000fe40000400000 */
[----:B------:R-:W1:Y:S08]  /*2130*/  F2I.U32.TRUNC.NTZ R11, R11 ;  /* 0x0000000b000b7305 */ /* 0x000e70000020f000 */
[----:B------:R-:W2:Y:S01]  /*2140*/  F2I.U32.TRUNC.NTZ R7, R12 ;  /* 0x0000000c00077305 */ /* 0x000ea2000020f000 */
[----:B-1----:R-:W-:Y:S07]  /*2150*/  STG.E.U8 desc[UR4][R2.64+0x1], R11 ;  /* 0x0000010b02007986 */ /* 0x002fee000c101104 */
[----:B------:R-:W1:Y:S01]  /*2160*/  F2I.U32.TRUNC.NTZ R9, R9 ;  /* 0x0000000900097305 */ /* 0x000e62000020f000 */
[----:B--2---:R-:W-:Y:S04]  /*2170*/  STG.E.U8 desc[UR4][R2.64], R7 ;  /* 0x0000000702007986 */ /* 0x004fe8000c101104 */
[----:B-1----:R-:W-:Y:S01]  /*2180*/  STG.E.U8 desc[UR4][R2.64+0x2], R9 ;  /* 0x0000020902007986 */ /* 0x002fe2000c101104 */
[----:B------:R-:W-:Y:S05]  /*2190*/  EXIT ;  /* 0x000000000000794d */ /* 0x000fea0003800000 */
.L_x_61:
[----:B------:R-:W1:Y:S01]  /*21a0*/  LDC.64 R2, c[0x0][0x380] ;  /* 0x0000e000ff027b82 */ /* 0x000e620000000a00 */
[----:B------:R-:W-:Y:S02]  /*21b0*/  IMAD.MOV.U32 R6, RZ, RZ, 0x25 ;  /* 0x00000025ff067424 */ /* 0x000fe400078e00ff */
[----:B------:R-:W-:Y:S01]  /*21c0*/  HFMA2 R4, -RZ, RZ, 0, 7.152557373046875e-07 ;  /* 0x0000000cff047431 */ /* 0x000fe200000001ff */
[----:B------:R-:W-:Y:S01]  /*21d0*/  MOV R0, 0x19 ;  /* 0x0000001900007802 */ /* 0x000fe20000000f00 */
[----:B-1----:R-:W-:Y:S01]  /*21e0*/  IMAD.WIDE R2, R5, 0x3, R2 ;  /* 0x0000000305027825 */ /* 0x002fe200078e0202 */
[----:B------:R-:W-:-:S04]  /*21f0*/  PRMT R5, R6, 0x7610, R5 ;  /* 0x0000761006057816 */ /* 0x000fc80000000005 */
[----:B------:R-:W-:Y:S04]  /*2200*/  STG.E.U8 desc[UR4][R2.64], R0 ;  /* 0x0000000002007986 */ /* 0x000fe8000c101104 */
[----:B------:R-:W-:Y:S04]  /*2210*/  STG.E.U8 desc[UR4][R2.64+0x1], R4 ;  /* 0x0000010402007986 */ /* 0x000fe8000c101104 */
[----:B------:R-:W-:Y:S01]  /*2220*/  STG.E.U8 desc[UR4][R2.64+0x2], R5 ;  /* 0x0000020502007986 */ /* 0x000fe2000c101104 */
[----:B------:R-:W-:Y:S05]  /*2230*/  EXIT ;  /* 0x000000000000794d */ /* 0x000fea0003800000 */
        .weak           $__internal_0_$__cuda_sm20_sqrt_rn_f32_slowpath
        .type           $__internal_0_$__cuda_sm20_sqrt_rn_f32_slowpath,@function
        .size           $__internal_0_$__cuda_sm20_sqrt_rn_f32_slowpath,($__internal_1_$__cuda_sm3x_div_rn_noftz_f32_slowpath - $__internal_0_$__cuda_sm20_sqrt_rn_f32_slowpath)
$__internal_0_$__cuda_sm20_sqrt_rn_f32_slowpath:
[----:B------:R-:W-:-:S13]  /*2240*/  LOP3.LUT P1, RZ, R6, 0x7fffffff, RZ, 0xc0, !PT ;  /* 0x7fffffff06ff7812 */ /* 0x000fda000782c0ff */
[----:B------:R-:W-:Y:S01]  /*2250*/  @!P1 MOV R25, R6 ;  /* 0x0000000600199202 */ /* 0x000fe20000000f00 */
[----:B------:R-:W-:Y:S06]  /*2260*/  @!P1 BRA `(.L_x_62) ;  /* 0x0000000000409947 */ /* 0x000fec0003800000 */
[----:B------:R-:W-:-:S13]  /*2270*/  FSETP.GEU.FTZ.AND P1, PT, R6, RZ, PT ;  /* 0x000000ff0600720b */ /* 0x000fda0003f3e000 */
[----:B------:R-:W-:Y:S01]  /*2280*/  @!P1 MOV R25, 0x7fffffff ;  /* 0x7fffffff00199802 */ /* 0x000fe20000000f00 */
[----:B------:R-:W-:Y:S06]  /*2290*/  @!P1 BRA `(.L_x_62) ;  /* 0x0000000000349947 */ /* 0x000fec0003800000 */
[----:B------:R-:W-:-:S13]  /*22a0*/  FSETP.GTU.FTZ.AND P1, PT, |R6|, +INF , PT ;  /* 0x7f8000000600780b */ /* 0x000fda0003f3c200 */
[----:B------:R-:W-:Y:S01]  /*22b0*/  @P1 FADD.FTZ R25, R6, 1 ;  /* 0x3f80000006191421 */ /* 0x000fe20000010000 */
[----:B------:R-:W-:Y:S06]  /*22c0*/  @P1 BRA `(.L_x_62) ;  /* 0x0000000000281947 */ /* 0x000fec0003800000 */
[----:B------:R-:W-:-:S13]  /*22d0*/  FSETP.NEU.FTZ.AND P1, PT, |R6|, +INF , PT ;  /* 0x7f8000000600780b */ /* 0x000fda0003f3d200 */
[----:B------:R-:W-:Y:S01]  /*22e0*/  @P1 FFMA R24, R6, 1.84467440737095516160e+19, RZ ;  /* 0x5f80000006181823 */ /* 0x000fe200000000ff */
[----:B------:R-:W-:-:S03]  /*22f0*/  @!P1 MOV R25, R6 ;  /* 0x0000000600199202 */ /* 0x000fc60000000f00 */
[----:B------:R-:W0:Y:S02]  /*2300*/  @P1 MUFU.RSQ R21, R24 ;  /* 0x0000001800151308 */ /* 0x000e240000001400 */
[----:B0-----:R-:W-:Y:S01]  /*2310*/  @P1 FMUL.FTZ R23, R24, R21 ;  /* 0x0000001518171220 */ /* 0x001fe20000410000 */
[----:B------:R-:W-:-:S03]  /*2320*/  @P1 FMUL.FTZ R21, R21, 0.5 ;  /* 0x3f00000015151820 */ /* 0x000fc60000410000 */
[----:B------:R-:W-:-:S04]  /*2330*/  @P1 FADD.FTZ R22, -R23, -RZ ;  /* 0x800000ff17161221 */ /* 0x000fc80000010100 */
[----:B------:R-:W-:-:S04]  /*2340*/  @P1 FFMA R22, R23, R22, R24 ;  /* 0x0000001617161223 */ /* 0x000fc80000000018 */
[----:B------:R-:W-:-:S04]  /*2350*/  @P1 FFMA R21, R22, R21, R23 ;  /* 0x0000001516151223 */ /* 0x000fc80000000017 */
[----:B------:R-:W-:-:S07]  /*2360*/  @P1 FMUL.FTZ R25, R21, 2.3283064365386962891e-10 ;  /* 0x2f80000015191820 */ /* 0x000fce0000410000 */
.L_x_62:
[----:B------:R-:W-:Y:S02]  /*2370*/  HFMA2 R23, -RZ, RZ, 0, 0 ;  /* 0x00000000ff177431 */ /* 0x000fe400000001ff */
[----:B------:R-:W-:Y:S01]  /*2380*/  IMAD.MOV.U32 R22, RZ, RZ, R4 ;  /* 0x000000ffff167224 */ /* 0x000fe200078e0004 */
[----:B------:R-:W-:-:S03]  /*2390*/  MOV R30, R25 ;  /* 0x00000019001e7202 */ /* 0x000fc60000000f00 */
[----:B------:R-:W-:Y:S05]  /*23a0*/  RET.REL.NODEC R22 `(_Z9per_pixelP5Pixelii) ;  /* 0xffffffdc16147950 */ /* 0x000fea0003c3ffff */
        .weak           $__internal_1_$__cuda_sm3x_div_rn_noftz_f32_slowpath
        .type           $__internal_1_$__cuda_sm3x_div_rn_noftz_f32_slowpath,@function
        .size           $__internal_1_$__cuda_sm3x_div_rn_noftz_f32_slowpath,(.L_x_76 - $__internal_1_$__cuda_sm3x_div_rn_noftz_f32_slowpath)
$__internal_1_$__cuda_sm3x_div_rn_noftz_f32_slowpath:
[----:B------:R-:W-:Y:S01]  /*23b0*/  SHF.R.U32.HI R21, RZ, 0x17, R30 ;  /* 0x00000017ff157819 */ /* 0x000fe2000001161e */
[----:B------:R-:W-:Y:S01]  /*23c0*/  BSSY.RECONVERGENT B0, `(.L_x_63) ;  /* 0x0000063000007945 */ /* 0x000fe20003800200 */
[----:B------:R-:W-:Y:S02]  /*23d0*/  SHF.R.U32.HI R23, RZ, 0x17, R4 ;  /* 0x00000017ff177819 */ /* 0x000fe40000011604 */
[----:B------:R-:W-:Y:S02]  /*23e0*/  LOP3.LUT R21, R21, 0xff, RZ, 0xc0, !PT ;  /* 0x000000ff15157812 */ /* 0x000fe400078ec0ff */
[----:B------:R-:W-:Y:S02]  /*23f0*/  LOP3.LUT R23, R23, 0xff, RZ, 0xc0, !PT ;  /* 0x000000ff17177812 */ /* 0x000fe400078ec0ff */
[----:B------:R-:W-:Y:S02]  /*2400*/  IADD3 R24, PT, PT, R21, -0x1, RZ ;  /* 0xffffffff15187810 */ /* 0x000fe40007ffe0ff */
[----:B------:R-:W-:-:S02]  /*2410*/  IADD3 R25, PT, PT, R23, -0x1, RZ ;  /* 0xffffffff17197810 */ /* 0x000fc40007ffe0ff */
[----:B------:R-:W-:Y:S02]  /*2420*/  ISETP.GT.U32.AND P1, PT, R24, 0xfd, PT ;  /* 0x000000fd1800780c */ /* 0x000fe40003f24070 */
[----:B------:R-:W-:Y:S02]  /*2430*/  MOV R26, R30 ;  /* 0x0000001e001a7202 */ /* 0x000fe40000000f00 */
[----:B------:R-:W-:-:S13]  /*2440*/  ISETP.GT.U32.OR P1, PT, R25, 0xfd, P1 ;  /* 0x000000fd1900780c */ /* 0x000fda0000f24470 */
[----:B------:R-:W-:Y:S01]  /*2450*/  @!P1 IMAD.MOV.U32 R22, RZ, RZ, RZ ;  /* 0x000000ffff169224 */ /* 0x000fe200078e00ff */
[----:B------:R-:W-:Y:S06]  /*2460*/  @!P1 BRA `(.L_x_64) ;  /* 0x00000000005c9947 */ /* 0x000fec0003800000 */
[----:B------:R-:W-:Y:S02]  /*2470*/  FSETP.GTU.FTZ.AND P1, PT, |R4|, +INF , PT ;  /* 0x7f8000000400780b */ /* 0x000fe40003f3c200 */
[----:B------:R-:W-:-:S04]  /*2480*/  FSETP.GTU.FTZ.AND P2, PT, |R30|, +INF , PT ;  /* 0x7f8000001e00780b */ /* 0x000fc80003f5c200 */
[----:B------:R-:W-:-:S13]  /*2490*/  PLOP3.LUT P1, PT, P1, P2, PT, 0xf8, 0x8f ;  /* 0x00000000008f781c */ /* 0x000fda0000f25f70 */
[----:B------:R-:W-:Y:S05]  /*24a0*/  @P1 BRA `(.L_x_65) ;  /* 0x00000004004c1947 */ /* 0x000fea0003800000 */
[----:B------:R-:W-:-:S13]  /*24b0*/  LOP3.LUT P1, RZ, R26, 0x7fffffff, R4, 0xc8, !PT ;  /* 0x7fffffff1aff7812 */ /* 0x000fda000782c804 */
[----:B------:R-:W-:Y:S05]  /*24c0*/  @!P1 BRA `(.L_x_66) ;  /* 0x00000004003c9947 */ /* 0x000fea0003800000 */
[----:B------:R-:W-:Y:S02]  /*24d0*/  FSETP.NEU.FTZ.AND P4, PT, |R4|, +INF , PT ;  /* 0x7f8000000400780b */ /* 0x000fe40003f9d200 */
[----:B------:R-:W-:Y:S02]  /*24e0*/  FSETP.NEU.FTZ.AND P2, PT, |R30|, +INF , PT ;  /* 0x7f8000001e00780b */ /* 0x000fe40003f5d200 */
[----:B------:R-:W-:-:S11]  /*24f0*/  FSETP.NEU.FTZ.AND P1, PT, |R4|, +INF , PT ;  /* 0x7f8000000400780b */ /* 0x000fd60003f3d200 */
[----:B------:R-:W-:Y:S05]  /*2500*/  @!P2 BRA !P4, `(.L_x_66) ;  /* 0x00000004002ca947 */ /* 0x000fea0006000000 */
[----:B------:R-:W-:-:S04]  /*2510*/  LOP3.LUT P4, RZ, R4, 0x7fffffff, RZ, 0xc0, !PT ;  /* 0x7fffffff04ff7812 */ /* 0x000fc8000788c0ff */
[----:B------:R-:W-:-:S13]  /*2520*/  PLOP3.LUT P2, PT, P2, P4, PT, 0x2f, 0xf2 ;  /* 0x0000000000f2781c */ /* 0x000fda0001748577 */
[----:B------:R-:W-:Y:S05]  /*2530*/  @P2 BRA `(.L_x_67) ;  /* 0x0000000400182947 */ /* 0x000fea0003800000 */
[----:B------:R-:W-:-:S04]  /*2540*/  LOP3.LUT P2, RZ, R26, 0x7fffffff, RZ, 0xc0, !PT ;  /* 0x7fffffff1aff7812 */ /* 0x000fc8000784c0ff */
[----:B------:R-:W-:-:S13]  /*2550*/  PLOP3.LUT P1, PT, P1, P2, PT, 0x2f, 0xf2 ;  /* 0x0000000000f2781c */ /* 0x000fda0000f24577 */
[----:B------:R-:W-:Y:S05]  /*2560*/  @P1 BRA `(.L_x_68) ;  /* 0x0000000400001947 */ /* 0x000fea0003800000 */
[----:B------:R-:W-:Y:S02]  /*2570*/  ISETP.GE.AND P1, PT, R25, RZ, PT ;  /* 0x000000ff1900720c */ /* 0x000fe40003f26270 */
[----:B------:R-:W-:-:S11]  /*2580*/  ISETP.GE.AND P2, PT, R24, RZ, PT ;  /* 0x000000ff1800720c */ /* 0x000fd60003f46270 */
[----:B------:R-:W-:Y:S01]  /*2590*/  @P1 MOV R22, RZ ;  /* 0x000000ff00161202 */ /* 0x000fe20000000f00 */
[----:B------:R-:W-:Y:S01]  /*25a0*/  @!P1 FFMA R4, R4, 1.84467440737095516160e+19, RZ ;  /* 0x5f80000004049823 */ /* 0x000fe200000000ff */
[----:B------:R-:W-:Y:S01]  /*25b0*/  @!P1 MOV R22, 0xffffffc0 ;  /* 0xffffffc000169802 */ /* 0x000fe20000000f00 */
[----:B------:R-:W-:-:S03]  /*25c0*/  @!P2 FFMA R26, R30, 1.84467440737095516160e+19, RZ ;  /* 0x5f8000001e1aa823 */ /* 0x000fc600000000ff */
[----:B------:R-:W-:-:S07]  /*25d0*/  @!P2 IADD3 R22, PT, PT, R22, 0x40, RZ ;  /* 0x000000401616a810 */ /* 0x000fce0007ffe0ff */
.L_x_64:
[----:B------:R-:W-:Y:S01]  /*25e0*/  LEA R25, R21, 0xc0800000, 0x17 ;  /* 0xc080000015197811 */ /* 0x000fe200078eb8ff */
[----:B------:R-:W-:Y:S01]  /*25f0*/  VIADD R23, R23, 0xffffff81 ;  /* 0xffffff8117177836 */ /* 0x000fe20000000000 */
[----:B------:R-:W-:Y:S02]  /*2600*/  BSSY.RECONVERGENT B1, `(.L_x_69) ;  /* 0x0000035000017945 */ /* 0x000fe40003800200 */
[----:B------:R-:W-:Y:S01]  /*2610*/  IADD3 R32, PT, PT, -R25, R26, RZ ;  /* 0x0000001a19207210 */ /* 0x000fe20007ffe1ff */
[C---:B------:R-:W-:Y:S01]  /*2620*/  IMAD R4, R23.reuse, -0x800000, R4 ;  /* 0xff80000017047824 */ /* 0x040fe200078e0204 */
[----:B------:R-:W-:Y:S02]  /*2630*/  IADD3 R23, PT, PT, R23, 0x7f, -R21 ;  /* 0x0000007f17177810 */ /* 0x000fe40007ffe815 */
[----:B------:R-:W0:Y:S01]  /*2640*/  MUFU.RCP R24, R32 ;  /* 0x0000002000187308 */ /* 0x000e220000001000 */
[----:B------:R-:W-:Y:S01]  /*2650*/  FADD.FTZ R25, -R32, -RZ ;  /* 0x800000ff20197221 */ /* 0x000fe20000010100 */
[----:B------:R-:W-:-:S03]  /*2660*/  IADD3 R23, PT, PT, R23, R22, RZ ;  /* 0x0000001617177210 */ /* 0x000fc60007ffe0ff */
[----:B0-----:R-:W-:-:S04]  /*2670*/  FFMA R31, R24, R25, 1 ;  /* 0x3f800000181f7423 */ /* 0x001fc80000000019 */
[----:B------:R-:W-:-:S04]  /*2680*/  FFMA R31, R24, R31, R24 ;  /* 0x0000001f181f7223 */ /* 0x000fc80000000018 */
[----:B------:R-:W-:-:S04]  /*2690*/  FFMA R24, R4, R31, RZ ;  /* 0x0000001f04187223 */ /* 0x000fc800000000ff */
[----:B------:R-:W-:-:S04]  /*26a0*/  FFMA R26, R25, R24, R4 ;  /* 0x00000018191a7223 */ /* 0x000fc80000000004 */
[----:B------:R-:W-:-:S04]  /*26b0*/  FFMA R26, R31, R26, R24 ;  /* 0x0000001a1f1a7223 */ /* 0x000fc80000000018 */
[----:B------:R-:W-:-:S04]  /*26c0*/  FFMA R25, R25, R26, R4 ;  /* 0x0000001a19197223 */ /* 0x000fc80000000004 */
[----:B------:R-:W-:-:S05]  /*26d0*/  FFMA R4, R31, R25, R26 ;  /* 0x000000191f047223 */ /* 0x000fca000000001a */
[----:B------:R-:W-:-:S04]  /*26e0*/  SHF.R.U32.HI R21, RZ, 0x17, R4 ;  /* 0x00000017ff157819 */ /* 0x000fc80000011604 */
[----:B------:R-:W-:-:S04]  /*26f0*/  LOP3.LUT R22, R21, 0xff, RZ, 0xc0, !PT ;  /* 0x000000ff15167812 */ /* 0x000fc800078ec0ff */
[----:B------:R-:W-:-:S04]  /*2700*/  IADD3 R21, PT, PT, R22, R23, RZ ;  /* 0x0000001716157210 */ /* 0x000fc80007ffe0ff */
[----:B------:R-:W-:-:S04]  /*2710*/  IADD3 R22, PT, PT, R21, -0x1, RZ ;  /* 0xffffffff15167810 */ /* 0x000fc80007ffe0ff */
[----:B------:R-:W-:-:S13]  /*2720*/  ISETP.GE.U32.AND P1, PT, R22, 0xfe, PT ;  /* 0x000000fe1600780c */ /* 0x000fda0003f26070 */
[----:B------:R-:W-:Y:S05]  /*2730*/  @!P1 BRA `(.L_x_70) ;  /* 0x0000000000809947 */ /* 0x000fea0003800000 */
[----:B------:R-:W-:-:S13]  /*2740*/  ISETP.GT.AND P1, PT, R21, 0xfe, PT ;  /* 0x000000fe1500780c */ /* 0x000fda0003f24270 */
[----:B------:R-:W-:Y:S05]  /*2750*/  @P1 BRA `(.L_x_71) ;  /* 0x00000000006c1947 */ /* 0x000fea0003800000 */
[----:B------:R-:W-:-:S13]  /*2760*/  ISETP.GE.AND P1, PT, R21, 0x1, PT ;  /* 0x000000011500780c */ /* 0x000fda0003f26270 */
[----:B------:R-:W-:Y:S05]  /*2770*/  @P1 BRA `(.L_x_72) ;  /* 0x0000000000741947 */ /* 0x000fea0003800000 */
[----:B------:R-:W-:Y:S02]  /*2780*/  ISETP.GE.AND P1, PT, R21, -0x18, PT ;  /* 0xffffffe81500780c */ /* 0x000fe40003f26270 */
[----:B------:R-:W-:-:S11]  /*2790*/  LOP3.LUT R4, R4, 0x80000000, RZ, 0xc0, !PT ;  /* 0x8000000004047812 */ /* 0x000fd600078ec0ff */
[----:B------:R-:W-:Y:S05]  /*27a0*/  @!P1 BRA `(.L_x_72) ;  /* 0x0000000000689947 */ /* 0x000fea0003800000 */
[CCC-:B------:R-:W-:Y:S01]  /*27b0*/  FFMA.RZ R22, R31.reuse, R25.reuse, R26.reuse ;  /* 0x000000191f167223 */ /* 0x1c0fe2000000c01a */
[CCC-:B------:R-:W-:Y:S01]  /*27c0*/  FFMA.RP R23, R31.reuse, R25.reuse, R26.reuse ;  /* 0x000000191f177223 */ /* 0x1c0fe2000000801a */
[----:B------:R-:W-:Y:S01]  /*27d0*/  FFMA.RM R26, R31, R25, R26 ;  /* 0x000000191f1a7223 */ /* 0x000fe2000000401a */
[C---:B------:R-:W-:Y:S02]  /*27e0*/  IADD3 R24, PT, PT, R21.reuse, 0x20, RZ ;  /* 0x0000002015187810 */ /* 0x040fe40007ffe0ff */
[----:B------:R-:W-:Y:S02]  /*27f0*/  LOP3.LUT R22, R22, 0x7fffff, RZ, 0xc0, !PT ;  /* 0x007fffff16167812 */ /* 0x000fe400078ec0ff */
[C---:B------:R-:W-:Y:S02]  /*2800*/  ISETP.NE.AND P4, PT, R21.reuse, RZ, PT ;  /* 0x000000ff1500720c */ /* 0x040fe40003f85270 */
[----:B------:R-:W-:Y:S02]  /*2810*/  LOP3.LUT R25, R22, 0x800000, RZ, 0xfc, !PT ;  /* 0x0080000016197812 */ /* 0x000fe400078efcff */
[----:B------:R-:W-:Y:S01]  /*2820*/  ISETP.NE.AND P2, PT, R21, RZ, PT ;  /* 0x000000ff1500720c */ /* 0x000fe20003f45270 */
[----:B------:R-:W-:Y:S01]  /*2830*/  IMAD.MOV R21, RZ, RZ, -R21 ;  /* 0x000000ffff157224 */ /* 0x000fe200078e0a15 */
[----:B------:R-:W-:-:S02]  /*2840*/  SHF.L.U32 R24, R25, R24, RZ ;  /* 0x0000001819187219 */ /* 0x000fc400000006ff */
[----:B------:R-:W-:Y:S02]  /*2850*/  FSETP.NEU.FTZ.AND P1, PT, R23, R26, PT ;  /* 0x0000001a1700720b */ /* 0x000fe40003f3d000 */
[----:B------:R-:W-:Y:S02]  /*2860*/  SEL R22, R21, RZ, P4 ;  /* 0x000000ff15167207 */ /* 0x000fe40002000000 */
[----:B------:R-:W-:Y:S02]  /*2870*/  ISETP.NE.AND P2, PT, R24, RZ, P2 ;  /* 0x000000ff1800720c */ /* 0x000fe40001745270 */
[----:B------:R-:W-:Y:S02]  /*2880*/  SHF.R.U32.HI R24, RZ, R22, R25 ;  /* 0x00000016ff187219 */ /* 0x000fe40000011619 */
[----:B------:R-:W-:Y:S02]  /*2890*/  PLOP3.LUT P1, PT, P1, P2, PT, 0xf8, 0x8f ;  /* 0x00000000008f781c */ /* 0x000fe40000f25f70 */
[----:B------:R-:W-:-:S02]  /*28a0*/  SHF.R.U32.HI R22, RZ, 0x1, R24 ;  /* 0x00000001ff167819 */ /* 0x000fc40000011618 */
[----:B------:R-:W-:-:S04]  /*28b0*/  SEL R21, RZ, 0x1, !P1 ;  /* 0x00000001ff157807 */ /* 0x000fc80004800000 */
[----:B------:R-:W-:-:S04]  /*28c0*/  LOP3.LUT R21, R21, 0x1, R22, 0xf8, !PT ;  /* 0x0000000115157812 */ /* 0x000fc800078ef816 */
[----:B------:R-:W-:-:S04]  /*28d0*/  LOP3.LUT R21, R21, R24, RZ, 0xc0, !PT ;  /* 0x0000001815157212 */ /* 0x000fc800078ec0ff */
[----:B------:R-:W-:-:S04]  /*28e0*/  IADD3 R21, PT, PT, R22, R21, RZ ;  /* 0x0000001516157210 */ /* 0x000fc80007ffe0ff */
[----:B------:R-:W-:Y:S01]  /*28f0*/  LOP3.LUT R4, R21, R4, RZ, 0xfc, !PT ;  /* 0x0000000415047212 */ /* 0x000fe200078efcff */
[----:B------:R-:W-:Y:S06]  /*2900*/  BRA `(.L_x_72) ;  /* 0x0000000000107947 */ /* 0x000fec0003800000 */
.L_x_71:
[----:B------:R-:W-:-:S04]  /*2910*/  LOP3.LUT R4, R4, 0x80000000, RZ, 0xc0, !PT ;  /* 0x8000000004047812 */ /* 0x000fc800078ec0ff */
[----:B------:R-:W-:Y:S01]  /*2920*/  LOP3.LUT R4, R4, 0x7f800000, RZ, 0xfc, !PT ;  /* 0x7f80000004047812 */ /* 0x000fe200078efcff */
[----:B------:R-:W-:Y:S06]  /*2930*/  BRA `(.L_x_72) ;  /* 0x0000000000047947 */ /* 0x000fec0003800000 */
.L_x_70:
[----:B------:R-:W-:-:S07]  /*2940*/  LEA R4, R23, R4, 0x17 ;  /* 0x0000000417047211 */ /* 0x000fce00078eb8ff */
.L_x_72:
[----:B------:R-:W-:Y:S05]  /*2950*/  BSYNC.RECONVERGENT B1 ;  /* 0x0000000000017941 */ /* 0x000fea0003800200 */
.L_x_69:
[----:B------:R-:W-:Y:S05]  /*2960*/  BRA `(.L_x_73) ;  /* 0x0000000000207947 */ /* 0x000fea0003800000 */
.L_x_68:
[----:B------:R-:W-:-:S04]  /*2970*/  LOP3.LUT R4, R26, 0x80000000, R4, 0x48, !PT ;  /* 0x800000001a047812 */ /* 0x000fc800078e4804 */
[----:B------:R-:W-:Y:S01]  /*2980*/  LOP3.LUT R4, R4, 0x7f800000, RZ, 0xfc, !PT ;  /* 0x7f80000004047812 */ /* 0x000fe200078efcff */
[----:B------:R-:W-:Y:S06]  /*2990*/  BRA `(.L_x_73) ;  /* 0x0000000000147947 */ /* 0x000fec0003800000 */
.L_x_67:
[----:B------:R-:W-:Y:S01]  /*29a0*/  LOP3.LUT R4, R26, 0x80000000, R4, 0x48, !PT ;  /* 0x800000001a047812 */ /* 0x000fe200078e4804 */
[----:B------:R-:W-:Y:S06]  /*29b0*/  BRA `(.L_x_73) ;  /* 0x00000000000c7947 */ /* 0x000fec0003800000 */
.L_x_66:
[----:B------:R-:W0:Y:S01]  /*29c0*/  MUFU.RSQ R4, -QNAN ;  /* 0xffc0000000047908 */ /* 0x000e220000001400 */
[----:B------:R-:W-:Y:S05]  /*29d0*/  BRA `(.L_x_73) ;  /* 0x0000000000047947 */ /* 0x000fea0003800000 */
.L_x_65:
[----:B------:R-:W-:-:S07]  /*29e0*/  FADD.FTZ R4, R4, R30 ;  /* 0x0000001e04047221 */ /* 0x000fce0000010000 */
.L_x_73:
[----:B------:R-:W-:Y:S05]  /*29f0*/  BSYNC.RECONVERGENT B0 ;  /* 0x0000000000007941 */ /* 0x000fea0003800200 */
.L_x_63:
[----:B------:R-:W-:Y:S01]  /*2a00*/  HFMA2 R23, -RZ, RZ, 0, 0 ;  /* 0x00000000ff177431 */ /* 0x000fe200000001ff */
[----:B------:R-:W-:-:S04]  /*2a10*/  MOV R22, R6 ;  /* 0x0000000600167202 */ /* 0x000fc80000000f00 */
[----:B0-----:R-:W-:Y:S05]  /*2a20*/  RET.REL.NODEC R22 `(_Z9per_pixelP5Pixelii) ;  /* 0xffffffd416747950 */ /* 0x001fea0003c3ffff */
.L_x_74:
[----:B------:R-:W-:-:S00]  /*2a30*/  BRA `(.L_x_74) ;  /* 0xfffffffc00fc7947 */ /* 0x000fc0000383ffff */
[----:B------:R-:W-:-:S00]  /*2a40*/  NOP ;  /* 0x0000000000007918 */ /* 0x000fc00000000000 */
        /* <DEDUP_REMOVED lines=11> */
.L_x_76:


//--------------------- .nv.shared.reserved.0     --------------------------
	.section	.nv.shared.reserved.0,"aw",@nobits
	.weak		__nv_reservedSMEM_offset_0_alias
	.size		__nv_reservedSMEM_offset_0_alias, 0, 64
	.other		__nv_reservedSMEM_offset_0_alias,@"STO_CUDA_RESERVED_SHARED STV_DEFAULT"
__nv_reservedSMEM_offset_0_alias:
	.zero		0
	.zero		64


//--------------------- .nv.global                --------------------------
	.section	.nv.global,"aw",@nobits
	.align	8
.nv.global:
	.type		d_objects,@object
	.size		d_objects,(d_num_objects - d_objects)
d_objects:
	.zero		8
	.type		d_num_objects,@object
	.size		d_num_objects,(d_light_dir - d_num_objects)
d_num_objects:
	.zero		4
	.type		d_light_dir,@object
	.size		d_light_dir,(.L_2 - d_light_dir)
d_light_dir:
	.zero		12
.L_2:


//--------------------- .nv.constant0._Z9per_pixelP5Pixelii --------------------------
	.section	.nv.constant0._Z9per_pixelP5Pixelii,"a",@progbits
	.sectionflags	@""
	.align	4
.nv.constant0._Z9per_pixelP5Pixelii:
	.zero		912


//--------------------- SYMBOLS --------------------------

	.type		.nv.reservedSmem.offset0,@object
	.size		.nv.reservedSmem.offset0,0x4
